//
// Generated by NVIDIA NVVM Compiler
//
// Compiler Build ID: CL-36424714
// Cuda compilation tools, release 13.0, V13.0.88
// Based on NVVM 20.0.0
//

.version 9.0
.target sm_100
.address_size 64

	// .globl	_Z9AttentionPfS_S_S_ii

.visible .entry _Z9AttentionPfS_S_S_ii(
	.param .u64 .ptr .align 1 _Z9AttentionPfS_S_S_ii_param_0,
	.param .u64 .ptr .align 1 _Z9AttentionPfS_S_S_ii_param_1,
	.param .u64 .ptr .align 1 _Z9AttentionPfS_S_S_ii_param_2,
	.param .u64 .ptr .align 1 _Z9AttentionPfS_S_S_ii_param_3,
	.param .u32 _Z9AttentionPfS_S_S_ii_param_4,
	.param .u32 _Z9AttentionPfS_S_S_ii_param_5
)
{
	.reg .pred 	%p<48>;
	.reg .b32 	%r<180>;
	.reg .b32 	%f<548>;
	.reg .b64 	%rd<157>;

	ld.param.u64 	%rd28, [_Z9AttentionPfS_S_S_ii_param_0];
	ld.param.u64 	%rd29, [_Z9AttentionPfS_S_S_ii_param_1];
	ld.param.u64 	%rd30, [_Z9AttentionPfS_S_S_ii_param_2];
	ld.param.u64 	%rd31, [_Z9AttentionPfS_S_S_ii_param_3];
	ld.param.u32 	%r85, [_Z9AttentionPfS_S_S_ii_param_4];
	ld.param.u32 	%r84, [_Z9AttentionPfS_S_S_ii_param_5];
	cvta.to.global.u64 	%rd1, %rd29;
	cvta.to.global.u64 	%rd2, %rd28;
	cvta.to.global.u64 	%rd3, %rd30;
	cvta.to.global.u64 	%rd4, %rd31;
	mov.u32 	%r86, %tid.y;
	mov.u32 	%r87, %ctaid.y;
	mov.u32 	%r88, %ntid.y;
	mad.lo.s32 	%r1, %r87, %r88, %r86;
	mov.u32 	%r89, %tid.x;
	mov.u32 	%r90, %ctaid.x;
	mov.u32 	%r91, %ntid.x;
	mad.lo.s32 	%r2, %r90, %r91, %r89;
	setp.ge.s32 	%p1, %r1, %r85;
	setp.ge.s32 	%p2, %r2, %r84;
	or.pred  	%p3, %p1, %p2;
	@%p3 bra 	$L__BB0_64;
	setp.lt.s32 	%p4, %r84, 1;
	mov.f32 	%f522, 0f00000000;
	@%p4 bra 	$L__BB0_14;
	mul.lo.s32 	%r3, %r84, %r1;
	mul.lo.s32 	%r4, %r84, %r2;
	add.s32 	%r93, %r84, -1;
	and.b32  	%r5, %r84, 15;
	setp.lt.u32 	%p5, %r93, 15;
	mov.f32 	%f522, 0f00000000;
	mov.b32 	%r156, 0;
	@%p5 bra 	$L__BB0_5;
	and.b32  	%r156, %r84, 2147483632;
	neg.s32 	%r154, %r156;
	mul.wide.u32 	%rd32, %r3, 4;
	add.s64 	%rd33, %rd32, %rd2;
	add.s64 	%rd150, %rd33, 32;
	add.s64 	%rd6, %rd1, 32;
	mov.f32 	%f522, 0f00000000;
	mov.u32 	%r153, %r4;
$L__BB0_4:
	.pragma "nounroll";
	mul.wide.s32 	%rd34, %r153, 4;
	add.s64 	%rd35, %rd6, %rd34;
	ld.global.f32 	%f55, [%rd150+-32];
	ld.global.f32 	%f56, [%rd35+-32];
	fma.rn.f32 	%f57, %f55, %f56, %f522;
	ld.global.f32 	%f58, [%rd150+-28];
	ld.global.f32 	%f59, [%rd35+-28];
	fma.rn.f32 	%f60, %f58, %f59, %f57;
	ld.global.f32 	%f61, [%rd150+-24];
	ld.global.f32 	%f62, [%rd35+-24];
	fma.rn.f32 	%f63, %f61, %f62, %f60;
	ld.global.f32 	%f64, [%rd150+-20];
	ld.global.f32 	%f65, [%rd35+-20];
	fma.rn.f32 	%f66, %f64, %f65, %f63;
	ld.global.f32 	%f67, [%rd150+-16];
	ld.global.f32 	%f68, [%rd35+-16];
	fma.rn.f32 	%f69, %f67, %f68, %f66;
	ld.global.f32 	%f70, [%rd150+-12];
	ld.global.f32 	%f71, [%rd35+-12];
	fma.rn.f32 	%f72, %f70, %f71, %f69;
	ld.global.f32 	%f73, [%rd150+-8];
	ld.global.f32 	%f74, [%rd35+-8];
	fma.rn.f32 	%f75, %f73, %f74, %f72;
	ld.global.f32 	%f76, [%rd150+-4];
	ld.global.f32 	%f77, [%rd35+-4];
	fma.rn.f32 	%f78, %f76, %f77, %f75;
	ld.global.f32 	%f79, [%rd150];
	ld.global.f32 	%f80, [%rd35];
	fma.rn.f32 	%f81, %f79, %f80, %f78;
	ld.global.f32 	%f82, [%rd150+4];
	ld.global.f32 	%f83, [%rd35+4];
	fma.rn.f32 	%f84, %f82, %f83, %f81;
	ld.global.f32 	%f85, [%rd150+8];
	ld.global.f32 	%f86, [%rd35+8];
	fma.rn.f32 	%f87, %f85, %f86, %f84;
	ld.global.f32 	%f88, [%rd150+12];
	ld.global.f32 	%f89, [%rd35+12];
	fma.rn.f32 	%f90, %f88, %f89, %f87;
	ld.global.f32 	%f91, [%rd150+16];
	ld.global.f32 	%f92, [%rd35+16];
	fma.rn.f32 	%f93, %f91, %f92, %f90;
	ld.global.f32 	%f94, [%rd150+20];
	ld.global.f32 	%f95, [%rd35+20];
	fma.rn.f32 	%f96, %f94, %f95, %f93;
	ld.global.f32 	%f97, [%rd150+24];
	ld.global.f32 	%f98, [%rd35+24];
	fma.rn.f32 	%f99, %f97, %f98, %f96;
	ld.global.f32 	%f100, [%rd150+28];
	ld.global.f32 	%f101, [%rd35+28];
	fma.rn.f32 	%f522, %f100, %f101, %f99;
	add.s32 	%r154, %r154, 16;
	add.s64 	%rd150, %rd150, 64;
	add.s32 	%r153, %r153, 16;
	setp.ne.s32 	%p6, %r154, 0;
	@%p6 bra 	$L__BB0_4;
$L__BB0_5:
	setp.eq.s32 	%p7, %r5, 0;
	@%p7 bra 	$L__BB0_14;
	and.b32  	%r13, %r84, 7;
	setp.lt.u32 	%p8, %r5, 8;
	@%p8 bra 	$L__BB0_8;
	add.s32 	%r94, %r156, %r3;
	mul.wide.u32 	%rd36, %r94, 4;
	add.s64 	%rd37, %rd2, %rd36;
	ld.global.f32 	%f103, [%rd37];
	add.s32 	%r95, %r156, %r4;
	mul.wide.s32 	%rd38, %r95, 4;
	add.s64 	%rd39, %rd1, %rd38;
	ld.global.f32 	%f104, [%rd39];
	fma.rn.f32 	%f105, %f103, %f104, %f522;
	cvt.u64.u32 	%rd40, %r3;
	cvt.u64.u32 	%rd41, %r156;
	add.s64 	%rd42, %rd41, %rd40;
	shl.b64 	%rd43, %rd42, 2;
	add.s64 	%rd44, %rd2, %rd43;
	ld.global.f32 	%f106, [%rd44+4];
	ld.global.f32 	%f107, [%rd39+4];
	fma.rn.f32 	%f108, %f106, %f107, %f105;
	ld.global.f32 	%f109, [%rd44+8];
	ld.global.f32 	%f110, [%rd39+8];
	fma.rn.f32 	%f111, %f109, %f110, %f108;
	ld.global.f32 	%f112, [%rd44+12];
	ld.global.f32 	%f113, [%rd39+12];
	fma.rn.f32 	%f114, %f112, %f113, %f111;
	ld.global.f32 	%f115, [%rd44+16];
	ld.global.f32 	%f116, [%rd39+16];
	fma.rn.f32 	%f117, %f115, %f116, %f114;
	ld.global.f32 	%f118, [%rd44+20];
	ld.global.f32 	%f119, [%rd39+20];
	fma.rn.f32 	%f120, %f118, %f119, %f117;
	ld.global.f32 	%f121, [%rd44+24];
	ld.global.f32 	%f122, [%rd39+24];
	fma.rn.f32 	%f123, %f121, %f122, %f120;
	ld.global.f32 	%f124, [%rd44+28];
	ld.global.f32 	%f125, [%rd39+28];
	fma.rn.f32 	%f522, %f124, %f125, %f123;
	add.s32 	%r156, %r156, 8;
$L__BB0_8:
	setp.eq.s32 	%p9, %r13, 0;
	@%p9 bra 	$L__BB0_14;
	and.b32  	%r16, %r84, 3;
	setp.lt.u32 	%p10, %r13, 4;
	@%p10 bra 	$L__BB0_11;
	add.s32 	%r96, %r156, %r3;
	mul.wide.u32 	%rd45, %r96, 4;
	add.s64 	%rd46, %rd2, %rd45;
	ld.global.f32 	%f127, [%rd46];
	add.s32 	%r97, %r156, %r4;
	mul.wide.s32 	%rd47, %r97, 4;
	add.s64 	%rd48, %rd1, %rd47;
	ld.global.f32 	%f128, [%rd48];
	fma.rn.f32 	%f129, %f127, %f128, %f522;
	cvt.u64.u32 	%rd49, %r3;
	cvt.u64.u32 	%rd50, %r156;
	add.s64 	%rd51, %rd50, %rd49;
	shl.b64 	%rd52, %rd51, 2;
	add.s64 	%rd53, %rd2, %rd52;
	ld.global.f32 	%f130, [%rd53+4];
	ld.global.f32 	%f131, [%rd48+4];
	fma.rn.f32 	%f132, %f130, %f131, %f129;
	ld.global.f32 	%f133, [%rd53+8];
	ld.global.f32 	%f134, [%rd48+8];
	fma.rn.f32 	%f135, %f133, %f134, %f132;
	ld.global.f32 	%f136, [%rd53+12];
	ld.global.f32 	%f137, [%rd48+12];
	fma.rn.f32 	%f522, %f136, %f137, %f135;
	add.s32 	%r156, %r156, 4;
$L__BB0_11:
	setp.eq.s32 	%p11, %r16, 0;
	@%p11 bra 	$L__BB0_14;
	add.s32 	%r159, %r156, %r4;
	add.s32 	%r98, %r156, %r3;
	mul.wide.u32 	%rd54, %r98, 4;
	add.s64 	%rd151, %rd2, %rd54;
	neg.s32 	%r158, %r16;
$L__BB0_13:
	.pragma "nounroll";
	mul.wide.s32 	%rd55, %r159, 4;
	add.s64 	%rd56, %rd1, %rd55;
	ld.global.f32 	%f138, [%rd151];
	ld.global.f32 	%f139, [%rd56];
	fma.rn.f32 	%f522, %f138, %f139, %f522;
	add.s32 	%r159, %r159, 1;
	add.s64 	%rd151, %rd151, 4;
	add.s32 	%r158, %r158, 1;
	setp.ne.s32 	%p12, %r158, 0;
	@%p12 bra 	$L__BB0_13;
$L__BB0_14:
	setp.lt.s32 	%p13, %r84, 1;
	cvt.rn.f32.s32 	%f141, %r84;
	sqrt.rn.f32 	%f142, %f141;
	rcp.rn.f32 	%f143, %f142;
	mul.f32 	%f144, %f143, %f522;
	mul.lo.s32 	%r25, %r84, %r1;
	add.s32 	%r99, %r25, %r2;
	mul.wide.s32 	%rd57, %r99, 4;
	add.s64 	%rd12, %rd4, %rd57;
	st.global.f32 	[%rd12], %f144;
	bar.sync 	0;
	mov.f32 	%f531, 0fF149F2CA;
	@%p13 bra 	$L__BB0_27;
	add.s32 	%r101, %r84, -1;
	and.b32  	%r26, %r84, 15;
	setp.lt.u32 	%p14, %r101, 15;
	mov.f32 	%f531, 0fF149F2CA;
	mov.b32 	%r162, 0;
	@%p14 bra 	$L__BB0_18;
	and.b32  	%r162, %r84, 2147483632;
	neg.s32 	%r160, %r162;
	mul.wide.u32 	%rd58, %r25, 4;
	add.s64 	%rd59, %rd58, %rd4;
	add.s64 	%rd152, %rd59, 32;
	mov.f32 	%f531, 0fF149F2CA;
$L__BB0_17:
	.pragma "nounroll";
	ld.global.f32 	%f148, [%rd152+-32];
	max.f32 	%f149, %f531, %f148;
	ld.global.f32 	%f150, [%rd152+-28];
	max.f32 	%f151, %f149, %f150;
	ld.global.f32 	%f152, [%rd152+-24];
	max.f32 	%f153, %f151, %f152;
	ld.global.f32 	%f154, [%rd152+-20];
	max.f32 	%f155, %f153, %f154;
	ld.global.f32 	%f156, [%rd152+-16];
	max.f32 	%f157, %f155, %f156;
	ld.global.f32 	%f158, [%rd152+-12];
	max.f32 	%f159, %f157, %f158;
	ld.global.f32 	%f160, [%rd152+-8];
	max.f32 	%f161, %f159, %f160;
	ld.global.f32 	%f162, [%rd152+-4];
	max.f32 	%f163, %f161, %f162;
	ld.global.f32 	%f164, [%rd152];
	max.f32 	%f165, %f163, %f164;
	ld.global.f32 	%f166, [%rd152+4];
	max.f32 	%f167, %f165, %f166;
	ld.global.f32 	%f168, [%rd152+8];
	max.f32 	%f169, %f167, %f168;
	ld.global.f32 	%f170, [%rd152+12];
	max.f32 	%f171, %f169, %f170;
	ld.global.f32 	%f172, [%rd152+16];
	max.f32 	%f173, %f171, %f172;
	ld.global.f32 	%f174, [%rd152+20];
	max.f32 	%f175, %f173, %f174;
	ld.global.f32 	%f176, [%rd152+24];
	max.f32 	%f177, %f175, %f176;
	ld.global.f32 	%f178, [%rd152+28];
	max.f32 	%f531, %f177, %f178;
	add.s32 	%r160, %r160, 16;
	add.s64 	%rd152, %rd152, 64;
	setp.ne.s32 	%p15, %r160, 0;
	@%p15 bra 	$L__BB0_17;
$L__BB0_18:
	setp.eq.s32 	%p16, %r26, 0;
	@%p16 bra 	$L__BB0_27;
	and.b32  	%r32, %r84, 7;
	setp.lt.u32 	%p17, %r26, 8;
	@%p17 bra 	$L__BB0_21;
	add.s32 	%r102, %r162, %r25;
	mul.wide.u32 	%rd60, %r102, 4;
	add.s64 	%rd61, %rd4, %rd60;
	ld.global.f32 	%f180, [%rd61];
	max.f32 	%f181, %f531, %f180;
	cvt.u64.u32 	%rd62, %r25;
	cvt.u64.u32 	%rd63, %r162;
	add.s64 	%rd64, %rd63, %rd62;
	shl.b64 	%rd65, %rd64, 2;
	add.s64 	%rd66, %rd4, %rd65;
	ld.global.f32 	%f182, [%rd66+4];
	max.f32 	%f183, %f181, %f182;
	ld.global.f32 	%f184, [%rd66+8];
	max.f32 	%f185, %f183, %f184;
	ld.global.f32 	%f186, [%rd66+12];
	max.f32 	%f187, %f185, %f186;
	ld.global.f32 	%f188, [%rd66+16];
	max.f32 	%f189, %f187, %f188;
	ld.global.f32 	%f190, [%rd66+20];
	max.f32 	%f191, %f189, %f190;
	ld.global.f32 	%f192, [%rd66+24];
	max.f32 	%f193, %f191, %f192;
	ld.global.f32 	%f194, [%rd66+28];
	max.f32 	%f531, %f193, %f194;
	add.s32 	%r162, %r162, 8;
$L__BB0_21:
	setp.eq.s32 	%p18, %r32, 0;
	@%p18 bra 	$L__BB0_27;
	and.b32  	%r35, %r84, 3;
	setp.lt.u32 	%p19, %r32, 4;
	@%p19 bra 	$L__BB0_24;
	add.s32 	%r103, %r162, %r25;
	mul.wide.u32 	%rd67, %r103, 4;
	add.s64 	%rd68, %rd4, %rd67;
	ld.global.f32 	%f196, [%rd68];
	max.f32 	%f197, %f531, %f196;
	cvt.u64.u32 	%rd69, %r25;
	cvt.u64.u32 	%rd70, %r162;
	add.s64 	%rd71, %rd70, %rd69;
	shl.b64 	%rd72, %rd71, 2;
	add.s64 	%rd73, %rd4, %rd72;
	ld.global.f32 	%f198, [%rd73+4];
	max.f32 	%f199, %f197, %f198;
	ld.global.f32 	%f200, [%rd73+8];
	max.f32 	%f201, %f199, %f200;
	ld.global.f32 	%f202, [%rd73+12];
	max.f32 	%f531, %f201, %f202;
	add.s32 	%r162, %r162, 4;
$L__BB0_24:
	setp.eq.s32 	%p20, %r35, 0;
	@%p20 bra 	$L__BB0_27;
	add.s32 	%r104, %r162, %r25;
	mul.wide.u32 	%rd74, %r104, 4;
	add.s64 	%rd153, %rd4, %rd74;
	neg.s32 	%r164, %r35;
$L__BB0_26:
	.pragma "nounroll";
	ld.global.f32 	%f203, [%rd153];
	max.f32 	%f531, %f531, %f203;
	add.s64 	%rd153, %rd153, 4;
	add.s32 	%r164, %r164, 1;
	setp.ne.s32 	%p21, %r164, 0;
	@%p21 bra 	$L__BB0_26;
$L__BB0_27:
	setp.lt.s32 	%p22, %r84, 1;
	bar.sync 	0;
	mov.f32 	%f539, 0f00000000;
	@%p22 bra 	$L__BB0_39;
	add.s32 	%r106, %r84, -1;
	and.b32  	%r41, %r84, 7;
	setp.lt.u32 	%p23, %r106, 7;
	mov.f32 	%f539, 0f00000000;
	mov.b32 	%r167, 0;
	@%p23 bra 	$L__BB0_31;
	and.b32  	%r167, %r84, 2147483640;
	neg.s32 	%r165, %r167;
	mul.wide.u32 	%rd75, %r25, 4;
	add.s64 	%rd76, %rd75, %rd4;
	add.s64 	%rd154, %rd76, 16;
	mov.f32 	%f539, 0f00000000;
$L__BB0_30:
	.pragma "nounroll";
	ld.global.f32 	%f208, [%rd154+-16];
	sub.f32 	%f209, %f208, %f531;
	fma.rn.f32 	%f210, %f209, 0f3BBB989D, 0f3F000000;
	cvt.sat.f32.f32 	%f211, %f210;
	mov.f32 	%f212, 0f4B400001;
	mov.f32 	%f213, 0f437C0000;
	fma.rm.f32 	%f214, %f211, %f213, %f212;
	add.f32 	%f215, %f214, 0fCB40007F;
	neg.f32 	%f216, %f215;
	fma.rn.f32 	%f217, %f209, 0f3FB8AA3B, %f216;
	fma.rn.f32 	%f218, %f209, 0f32A57060, %f217;
	mov.b32 	%r107, %f214;
	shl.b32 	%r108, %r107, 23;
	mov.b32 	%f219, %r108;
	ex2.approx.ftz.f32 	%f220, %f218;
	mul.f32 	%f221, %f220, %f219;
	st.global.f32 	[%rd154+-16], %f221;
	add.f32 	%f222, %f539, %f221;
	ld.global.f32 	%f223, [%rd154+-12];
	sub.f32 	%f224, %f223, %f531;
	fma.rn.f32 	%f225, %f224, 0f3BBB989D, 0f3F000000;
	cvt.sat.f32.f32 	%f226, %f225;
	fma.rm.f32 	%f227, %f226, %f213, %f212;
	add.f32 	%f228, %f227, 0fCB40007F;
	neg.f32 	%f229, %f228;
	fma.rn.f32 	%f230, %f224, 0f3FB8AA3B, %f229;
	fma.rn.f32 	%f231, %f224, 0f32A57060, %f230;
	mov.b32 	%r109, %f227;
	shl.b32 	%r110, %r109, 23;
	mov.b32 	%f232, %r110;
	ex2.approx.ftz.f32 	%f233, %f231;
	mul.f32 	%f234, %f233, %f232;
	st.global.f32 	[%rd154+-12], %f234;
	add.f32 	%f235, %f222, %f234;
	ld.global.f32 	%f236, [%rd154+-8];
	sub.f32 	%f237, %f236, %f531;
	fma.rn.f32 	%f238, %f237, 0f3BBB989D, 0f3F000000;
	cvt.sat.f32.f32 	%f239, %f238;
	fma.rm.f32 	%f240, %f239, %f213, %f212;
	add.f32 	%f241, %f240, 0fCB40007F;
	neg.f32 	%f242, %f241;
	fma.rn.f32 	%f243, %f237, 0f3FB8AA3B, %f242;
	fma.rn.f32 	%f244, %f237, 0f32A57060, %f243;
	mov.b32 	%r111, %f240;
	shl.b32 	%r112, %r111, 23;
	mov.b32 	%f245, %r112;
	ex2.approx.ftz.f32 	%f246, %f244;
	mul.f32 	%f247, %f246, %f245;
	st.global.f32 	[%rd154+-8], %f247;
	add.f32 	%f248, %f235, %f247;
	ld.global.f32 	%f249, [%rd154+-4];
	sub.f32 	%f250, %f249, %f531;
	fma.rn.f32 	%f251, %f250, 0f3BBB989D, 0f3F000000;
	cvt.sat.f32.f32 	%f252, %f251;
	fma.rm.f32 	%f253, %f252, %f213, %f212;
	add.f32 	%f254, %f253, 0fCB40007F;
	neg.f32 	%f255, %f254;
	fma.rn.f32 	%f256, %f250, 0f3FB8AA3B, %f255;
	fma.rn.f32 	%f257, %f250, 0f32A57060, %f256;
	mov.b32 	%r113, %f253;
	shl.b32 	%r114, %r113, 23;
	mov.b32 	%f258, %r114;
	ex2.approx.ftz.f32 	%f259, %f257;
	mul.f32 	%f260, %f259, %f258;
	st.global.f32 	[%rd154+-4], %f260;
	add.f32 	%f261, %f248, %f260;
	ld.global.f32 	%f262, [%rd154];
	sub.f32 	%f263, %f262, %f531;
	fma.rn.f32 	%f264, %f263, 0f3BBB989D, 0f3F000000;
	cvt.sat.f32.f32 	%f265, %f264;
	fma.rm.f32 	%f266, %f265, %f213, %f212;
	add.f32 	%f267, %f266, 0fCB40007F;
	neg.f32 	%f268, %f267;
	fma.rn.f32 	%f269, %f263, 0f3FB8AA3B, %f268;
	fma.rn.f32 	%f270, %f263, 0f32A57060, %f269;
	mov.b32 	%r115, %f266;
	shl.b32 	%r116, %r115, 23;
	mov.b32 	%f271, %r116;
	ex2.approx.ftz.f32 	%f272, %f270;
	mul.f32 	%f273, %f272, %f271;
	st.global.f32 	[%rd154], %f273;
	add.f32 	%f274, %f261, %f273;
	ld.global.f32 	%f275, [%rd154+4];
	sub.f32 	%f276, %f275, %f531;
	fma.rn.f32 	%f277, %f276, 0f3BBB989D, 0f3F000000;
	cvt.sat.f32.f32 	%f278, %f277;
	fma.rm.f32 	%f279, %f278, %f213, %f212;
	add.f32 	%f280, %f279, 0fCB40007F;
	neg.f32 	%f281, %f280;
	fma.rn.f32 	%f282, %f276, 0f3FB8AA3B, %f281;
	fma.rn.f32 	%f283, %f276, 0f32A57060, %f282;
	mov.b32 	%r117, %f279;
	shl.b32 	%r118, %r117, 23;
	mov.b32 	%f284, %r118;
	ex2.approx.ftz.f32 	%f285, %f283;
	mul.f32 	%f286, %f285, %f284;
	st.global.f32 	[%rd154+4], %f286;
	add.f32 	%f287, %f274, %f286;
	ld.global.f32 	%f288, [%rd154+8];
	sub.f32 	%f289, %f288, %f531;
	fma.rn.f32 	%f290, %f289, 0f3BBB989D, 0f3F000000;
	cvt.sat.f32.f32 	%f291, %f290;
	fma.rm.f32 	%f292, %f291, %f213, %f212;
	add.f32 	%f293, %f292, 0fCB40007F;
	neg.f32 	%f294, %f293;
	fma.rn.f32 	%f295, %f289, 0f3FB8AA3B, %f294;
	fma.rn.f32 	%f296, %f289, 0f32A57060, %f295;
	mov.b32 	%r119, %f292;
	shl.b32 	%r120, %r119, 23;
	mov.b32 	%f297, %r120;
	ex2.approx.ftz.f32 	%f298, %f296;
	mul.f32 	%f299, %f298, %f297;
	st.global.f32 	[%rd154+8], %f299;
	add.f32 	%f300, %f287, %f299;
	ld.global.f32 	%f301, [%rd154+12];
	sub.f32 	%f302, %f301, %f531;
	fma.rn.f32 	%f303, %f302, 0f3BBB989D, 0f3F000000;
	cvt.sat.f32.f32 	%f304, %f303;
	fma.rm.f32 	%f305, %f304, %f213, %f212;
	add.f32 	%f306, %f305, 0fCB40007F;
	neg.f32 	%f307, %f306;
	fma.rn.f32 	%f308, %f302, 0f3FB8AA3B, %f307;
	fma.rn.f32 	%f309, %f302, 0f32A57060, %f308;
	mov.b32 	%r121, %f305;
	shl.b32 	%r122, %r121, 23;
	mov.b32 	%f310, %r122;
	ex2.approx.ftz.f32 	%f311, %f309;
	mul.f32 	%f312, %f311, %f310;
	st.global.f32 	[%rd154+12], %f312;
	add.f32 	%f539, %f300, %f312;
	add.s32 	%r165, %r165, 8;
	add.s64 	%rd154, %rd154, 32;
	setp.ne.s32 	%p24, %r165, 0;
	@%p24 bra 	$L__BB0_30;
$L__BB0_31:
	setp.eq.s32 	%p25, %r41, 0;
	@%p25 bra 	$L__BB0_39;
	and.b32  	%r47, %r84, 3;
	setp.lt.u32 	%p26, %r41, 4;
	@%p26 bra 	$L__BB0_34;
	add.s32 	%r123, %r167, %r25;
	mul.wide.u32 	%rd77, %r123, 4;
	add.s64 	%rd78, %rd4, %rd77;
	ld.global.f32 	%f314, [%rd78];
	sub.f32 	%f315, %f314, %f531;
	fma.rn.f32 	%f316, %f315, 0f3BBB989D, 0f3F000000;
	cvt.sat.f32.f32 	%f317, %f316;
	mov.f32 	%f318, 0f4B400001;
	mov.f32 	%f319, 0f437C0000;
	fma.rm.f32 	%f320, %f317, %f319, %f318;
	add.f32 	%f321, %f320, 0fCB40007F;
	neg.f32 	%f322, %f321;
	fma.rn.f32 	%f323, %f315, 0f3FB8AA3B, %f322;
	fma.rn.f32 	%f324, %f315, 0f32A57060, %f323;
	mov.b32 	%r124, %f320;
	shl.b32 	%r125, %r124, 23;
	mov.b32 	%f325, %r125;
	ex2.approx.ftz.f32 	%f326, %f324;
	mul.f32 	%f327, %f326, %f325;
	st.global.f32 	[%rd78], %f327;
	add.f32 	%f328, %f539, %f327;
	cvt.u64.u32 	%rd79, %r25;
	cvt.u64.u32 	%rd80, %r167;
	add.s64 	%rd81, %rd80, %rd79;
	shl.b64 	%rd82, %rd81, 2;
	add.s64 	%rd83, %rd4, %rd82;
	ld.global.f32 	%f329, [%rd83+4];
	sub.f32 	%f330, %f329, %f531;
	fma.rn.f32 	%f331, %f330, 0f3BBB989D, 0f3F000000;
	cvt.sat.f32.f32 	%f332, %f331;
	fma.rm.f32 	%f333, %f332, %f319, %f318;
	add.f32 	%f334, %f333, 0fCB40007F;
	neg.f32 	%f335, %f334;
	fma.rn.f32 	%f336, %f330, 0f3FB8AA3B, %f335;
	fma.rn.f32 	%f337, %f330, 0f32A57060, %f336;
	mov.b32 	%r126, %f333;
	shl.b32 	%r127, %r126, 23;
	mov.b32 	%f338, %r127;
	ex2.approx.ftz.f32 	%f339, %f337;
	mul.f32 	%f340, %f339, %f338;
	st.global.f32 	[%rd83+4], %f340;
	add.f32 	%f341, %f328, %f340;
	ld.global.f32 	%f342, [%rd83+8];
	sub.f32 	%f343, %f342, %f531;
	fma.rn.f32 	%f344, %f343, 0f3BBB989D, 0f3F000000;
	cvt.sat.f32.f32 	%f345, %f344;
	fma.rm.f32 	%f346, %f345, %f319, %f318;
	add.f32 	%f347, %f346, 0fCB40007F;
	neg.f32 	%f348, %f347;
	fma.rn.f32 	%f349, %f343, 0f3FB8AA3B, %f348;
	fma.rn.f32 	%f350, %f343, 0f32A57060, %f349;
	mov.b32 	%r128, %f346;
	shl.b32 	%r129, %r128, 23;
	mov.b32 	%f351, %r129;
	ex2.approx.ftz.f32 	%f352, %f350;
	mul.f32 	%f353, %f352, %f351;
	st.global.f32 	[%rd83+8], %f353;
	add.f32 	%f354, %f341, %f353;
	ld.global.f32 	%f355, [%rd83+12];
	sub.f32 	%f356, %f355, %f531;
	fma.rn.f32 	%f357, %f356, 0f3BBB989D, 0f3F000000;
	cvt.sat.f32.f32 	%f358, %f357;
	fma.rm.f32 	%f359, %f358, %f319, %f318;
	add.f32 	%f360, %f359, 0fCB40007F;
	neg.f32 	%f361, %f360;
	fma.rn.f32 	%f362, %f356, 0f3FB8AA3B, %f361;
	fma.rn.f32 	%f363, %f356, 0f32A57060, %f362;
	mov.b32 	%r130, %f359;
	shl.b32 	%r131, %r130, 23;
	mov.b32 	%f364, %r131;
	ex2.approx.ftz.f32 	%f365, %f363;
	mul.f32 	%f366, %f365, %f364;
	st.global.f32 	[%rd83+12], %f366;
	add.f32 	%f539, %f354, %f366;
	add.s32 	%r167, %r167, 4;
$L__BB0_34:
	setp.eq.s32 	%p27, %r47, 0;
	@%p27 bra 	$L__BB0_39;
	setp.eq.s32 	%p28, %r47, 1;
	@%p28 bra 	$L__BB0_37;
	add.s32 	%r132, %r167, %r25;
	mul.wide.u32 	%rd84, %r132, 4;
	add.s64 	%rd85, %rd4, %rd84;
	ld.global.f32 	%f368, [%rd85];
	sub.f32 	%f369, %f368, %f531;
	fma.rn.f32 	%f370, %f369, 0f3BBB989D, 0f3F000000;
	cvt.sat.f32.f32 	%f371, %f370;
	mov.f32 	%f372, 0f4B400001;
	mov.f32 	%f373, 0f437C0000;
	fma.rm.f32 	%f374, %f371, %f373, %f372;
	add.f32 	%f375, %f374, 0fCB40007F;
	neg.f32 	%f376, %f375;
	fma.rn.f32 	%f377, %f369, 0f3FB8AA3B, %f376;
	fma.rn.f32 	%f378, %f369, 0f32A57060, %f377;
	mov.b32 	%r133, %f374;
	shl.b32 	%r134, %r133, 23;
	mov.b32 	%f379, %r134;
	ex2.approx.ftz.f32 	%f380, %f378;
	mul.f32 	%f381, %f380, %f379;
	st.global.f32 	[%rd85], %f381;
	add.f32 	%f382, %f539, %f381;
	cvt.u64.u32 	%rd86, %r25;
	cvt.u64.u32 	%rd87, %r167;
	add.s64 	%rd88, %rd87, %rd86;
	shl.b64 	%rd89, %rd88, 2;
	add.s64 	%rd90, %rd4, %rd89;
	ld.global.f32 	%f383, [%rd90+4];
	sub.f32 	%f384, %f383, %f531;
	fma.rn.f32 	%f385, %f384, 0f3BBB989D, 0f3F000000;
	cvt.sat.f32.f32 	%f386, %f385;
	fma.rm.f32 	%f387, %f386, %f373, %f372;
	add.f32 	%f388, %f387, 0fCB40007F;
	neg.f32 	%f389, %f388;
	fma.rn.f32 	%f390, %f384, 0f3FB8AA3B, %f389;
	fma.rn.f32 	%f391, %f384, 0f32A57060, %f390;
	mov.b32 	%r135, %f387;
	shl.b32 	%r136, %r135, 23;
	mov.b32 	%f392, %r136;
	ex2.approx.ftz.f32 	%f393, %f391;
	mul.f32 	%f394, %f393, %f392;
	st.global.f32 	[%rd90+4], %f394;
	add.f32 	%f539, %f382, %f394;
	add.s32 	%r167, %r167, 2;
$L__BB0_37:
	and.b32  	%r137, %r84, 1;
	setp.eq.b32 	%p29, %r137, 1;
	not.pred 	%p30, %p29;
	@%p30 bra 	$L__BB0_39;
	add.s32 	%r138, %r167, %r25;
	mul.wide.u32 	%rd91, %r138, 4;
	add.s64 	%rd92, %rd4, %rd91;
	ld.global.f32 	%f395, [%rd92];
	sub.f32 	%f396, %f395, %f531;
	fma.rn.f32 	%f397, %f396, 0f3BBB989D, 0f3F000000;
	cvt.sat.f32.f32 	%f398, %f397;
	mov.f32 	%f399, 0f4B400001;
	mov.f32 	%f400, 0f437C0000;
	fma.rm.f32 	%f401, %f398, %f400, %f399;
	add.f32 	%f402, %f401, 0fCB40007F;
	neg.f32 	%f403, %f402;
	fma.rn.f32 	%f404, %f396, 0f3FB8AA3B, %f403;
	fma.rn.f32 	%f405, %f396, 0f32A57060, %f404;
	mov.b32 	%r139, %f401;
	shl.b32 	%r140, %r139, 23;
	mov.b32 	%f406, %r140;
	ex2.approx.ftz.f32 	%f407, %f405;
	mul.f32 	%f408, %f407, %f406;
	st.global.f32 	[%rd92], %f408;
	add.f32 	%f539, %f539, %f408;
$L__BB0_39:
	setp.lt.s32 	%p31, %r84, 1;
	bar.sync 	0;
	mov.f32 	%f547, 0f00000000;
	@%p31 bra 	$L__BB0_63;
	add.s32 	%r52, %r84, -1;
	and.b32  	%r53, %r84, 15;
	setp.lt.u32 	%p32, %r52, 15;
	mov.b32 	%r169, 0;
	@%p32 bra 	$L__BB0_43;
	and.b32  	%r169, %r84, 2147483632;
	neg.s32 	%r173, %r169;
	mul.wide.u32 	%rd93, %r25, 4;
	add.s64 	%rd94, %rd93, %rd4;
	add.s64 	%rd156, %rd94, 32;
$L__BB0_42:
	.pragma "nounroll";
	ld.global.f32 	%f410, [%rd156+-32];
	div.rn.f32 	%f411, %f410, %f539;
	st.global.f32 	[%rd156+-32], %f411;
	ld.global.f32 	%f412, [%rd156+-28];
	div.rn.f32 	%f413, %f412, %f539;
	st.global.f32 	[%rd156+-28], %f413;
	ld.global.f32 	%f414, [%rd156+-24];
	div.rn.f32 	%f415, %f414, %f539;
	st.global.f32 	[%rd156+-24], %f415;
	ld.global.f32 	%f416, [%rd156+-20];
	div.rn.f32 	%f417, %f416, %f539;
	st.global.f32 	[%rd156+-20], %f417;
	ld.global.f32 	%f418, [%rd156+-16];
	div.rn.f32 	%f419, %f418, %f539;
	st.global.f32 	[%rd156+-16], %f419;
	ld.global.f32 	%f420, [%rd156+-12];
	div.rn.f32 	%f421, %f420, %f539;
	st.global.f32 	[%rd156+-12], %f421;
	ld.global.f32 	%f422, [%rd156+-8];
	div.rn.f32 	%f423, %f422, %f539;
	st.global.f32 	[%rd156+-8], %f423;
	ld.global.f32 	%f424, [%rd156+-4];
	div.rn.f32 	%f425, %f424, %f539;
	st.global.f32 	[%rd156+-4], %f425;
	ld.global.f32 	%f426, [%rd156];
	div.rn.f32 	%f427, %f426, %f539;
	st.global.f32 	[%rd156], %f427;
	ld.global.f32 	%f428, [%rd156+4];
	div.rn.f32 	%f429, %f428, %f539;
	st.global.f32 	[%rd156+4], %f429;
	ld.global.f32 	%f430, [%rd156+8];
	div.rn.f32 	%f431, %f430, %f539;
	st.global.f32 	[%rd156+8], %f431;
	ld.global.f32 	%f432, [%rd156+12];
	div.rn.f32 	%f433, %f432, %f539;
	st.global.f32 	[%rd156+12], %f433;
	ld.global.f32 	%f434, [%rd156+16];
	div.rn.f32 	%f435, %f434, %f539;
	st.global.f32 	[%rd156+16], %f435;
	ld.global.f32 	%f436, [%rd156+20];
	div.rn.f32 	%f437, %f436, %f539;
	st.global.f32 	[%rd156+20], %f437;
	ld.global.f32 	%f438, [%rd156+24];
	div.rn.f32 	%f439, %f438, %f539;
	st.global.f32 	[%rd156+24], %f439;
	ld.global.f32 	%f440, [%rd156+28];
	div.rn.f32 	%f441, %f440, %f539;
	st.global.f32 	[%rd156+28], %f441;
	add.s32 	%r173, %r173, 16;
	add.s64 	%rd156, %rd156, 64;
	setp.eq.s32 	%p33, %r173, 0;
	@%p33 bra 	$L__BB0_43;
	bra.uni 	$L__BB0_42;
$L__BB0_43:
	setp.eq.s32 	%p34, %r53, 0;
	@%p34 bra 	$L__BB0_52;
	and.b32  	%r57, %r84, 7;
	setp.lt.u32 	%p35, %r53, 8;
	@%p35 bra 	$L__BB0_46;
	add.s32 	%r142, %r169, %r25;
	mul.wide.u32 	%rd95, %r142, 4;
	add.s64 	%rd96, %rd4, %rd95;
	ld.global.f32 	%f442, [%rd96];
	div.rn.f32 	%f443, %f442, %f539;
	st.global.f32 	[%rd96], %f443;
	cvt.u64.u32 	%rd97, %r25;
	cvt.u64.u32 	%rd98, %r169;
	add.s64 	%rd99, %rd98, %rd97;
	shl.b64 	%rd100, %rd99, 2;
	add.s64 	%rd101, %rd4, %rd100;
	ld.global.f32 	%f444, [%rd101+4];
	div.rn.f32 	%f445, %f444, %f539;
	st.global.f32 	[%rd101+4], %f445;
	ld.global.f32 	%f446, [%rd101+8];
	div.rn.f32 	%f447, %f446, %f539;
	st.global.f32 	[%rd101+8], %f447;
	ld.global.f32 	%f448, [%rd101+12];
	div.rn.f32 	%f449, %f448, %f539;
	st.global.f32 	[%rd101+12], %f449;
	ld.global.f32 	%f450, [%rd101+16];
	div.rn.f32 	%f451, %f450, %f539;
	st.global.f32 	[%rd101+16], %f451;
	ld.global.f32 	%f452, [%rd101+20];
	div.rn.f32 	%f453, %f452, %f539;
	st.global.f32 	[%rd101+20], %f453;
	ld.global.f32 	%f454, [%rd101+24];
	div.rn.f32 	%f455, %f454, %f539;
	st.global.f32 	[%rd101+24], %f455;
	ld.global.f32 	%f456, [%rd101+28];
	div.rn.f32 	%f457, %f456, %f539;
	st.global.f32 	[%rd101+28], %f457;
	add.s32 	%r169, %r169, 8;
$L__BB0_46:
	setp.eq.s32 	%p36, %r57, 0;
	@%p36 bra 	$L__BB0_52;
	and.b32  	%r60, %r84, 3;
	setp.lt.u32 	%p37, %r57, 4;
	@%p37 bra 	$L__BB0_49;
	add.s32 	%r143, %r169, %r25;
	mul.wide.u32 	%rd102, %r143, 4;
	add.s64 	%rd103, %rd4, %rd102;
	ld.global.f32 	%f458, [%rd103];
	div.rn.f32 	%f459, %f458, %f539;
	st.global.f32 	[%rd103], %f459;
	cvt.u64.u32 	%rd104, %r25;
	cvt.u64.u32 	%rd105, %r169;
	add.s64 	%rd106, %rd105, %rd104;
	shl.b64 	%rd107, %rd106, 2;
	add.s64 	%rd108, %rd4, %rd107;
	ld.global.f32 	%f460, [%rd108+4];
	div.rn.f32 	%f461, %f460, %f539;
	st.global.f32 	[%rd108+4], %f461;
	ld.global.f32 	%f462, [%rd108+8];
	div.rn.f32 	%f463, %f462, %f539;
	st.global.f32 	[%rd108+8], %f463;
	ld.global.f32 	%f464, [%rd108+12];
	div.rn.f32 	%f465, %f464, %f539;
	st.global.f32 	[%rd108+12], %f465;
	add.s32 	%r169, %r169, 4;
$L__BB0_49:
	setp.eq.s32 	%p38, %r60, 0;
	@%p38 bra 	$L__BB0_52;
	add.s32 	%r144, %r169, %r25;
	mul.wide.u32 	%rd109, %r144, 4;
	add.s64 	%rd155, %rd4, %rd109;
	neg.s32 	%r172, %r60;
$L__BB0_51:
	.pragma "nounroll";
	ld.global.f32 	%f466, [%rd155];
	div.rn.f32 	%f467, %f466, %f539;
	st.global.f32 	[%rd155], %f467;
	add.s64 	%rd155, %rd155, 4;
	add.s32 	%r172, %r172, 1;
	setp.ne.s32 	%p39, %r172, 0;
	@%p39 bra 	$L__BB0_51;
$L__BB0_52:
	and.b32  	%r66, %r84, 7;
	setp.lt.u32 	%p40, %r52, 7;
	mov.f32 	%f547, 0f00000000;
	mov.b32 	%r177, 0;
	@%p40 bra 	$L__BB0_55;
	and.b32  	%r177, %r84, 2147483640;
	neg.s32 	%r176, %r177;
	shl.b32 	%r69, %r84, 3;
	mov.f32 	%f547, 0f00000000;
	mul.wide.u32 	%rd114, %r84, 4;
	mov.u32 	%r174, %r25;
	mov.u32 	%r175, %r2;
$L__BB0_54:
	.pragma "nounroll";
	mul.wide.u32 	%rd110, %r174, 4;
	add.s64 	%rd111, %rd4, %rd110;
	ld.global.f32 	%f471, [%rd111];
	mul.wide.s32 	%rd112, %r175, 4;
	add.s64 	%rd113, %rd3, %rd112;
	ld.global.f32 	%f472, [%rd113];
	fma.rn.f32 	%f473, %f471, %f472, %f547;
	ld.global.f32 	%f474, [%rd111+4];
	add.s64 	%rd115, %rd113, %rd114;
	ld.global.f32 	%f475, [%rd115];
	fma.rn.f32 	%f476, %f474, %f475, %f473;
	ld.global.f32 	%f477, [%rd111+8];
	add.s64 	%rd116, %rd115, %rd114;
	ld.global.f32 	%f478, [%rd116];
	fma.rn.f32 	%f479, %f477, %f478, %f476;
	ld.global.f32 	%f480, [%rd111+12];
	add.s64 	%rd117, %rd116, %rd114;
	ld.global.f32 	%f481, [%rd117];
	fma.rn.f32 	%f482, %f480, %f481, %f479;
	ld.global.f32 	%f483, [%rd111+16];
	add.s64 	%rd118, %rd117, %rd114;
	ld.global.f32 	%f484, [%rd118];
	fma.rn.f32 	%f485, %f483, %f484, %f482;
	ld.global.f32 	%f486, [%rd111+20];
	add.s64 	%rd119, %rd118, %rd114;
	ld.global.f32 	%f487, [%rd119];
	fma.rn.f32 	%f488, %f486, %f487, %f485;
	ld.global.f32 	%f489, [%rd111+24];
	add.s64 	%rd120, %rd119, %rd114;
	ld.global.f32 	%f490, [%rd120];
	fma.rn.f32 	%f491, %f489, %f490, %f488;
	ld.global.f32 	%f492, [%rd111+28];
	add.s64 	%rd121, %rd120, %rd114;
	ld.global.f32 	%f493, [%rd121];
	fma.rn.f32 	%f547, %f492, %f493, %f491;
	add.s32 	%r176, %r176, 8;
	add.s32 	%r175, %r175, %r69;
	add.s32 	%r174, %r174, 8;
	setp.ne.s32 	%p41, %r176, 0;
	@%p41 bra 	$L__BB0_54;
$L__BB0_55:
	setp.eq.s32 	%p42, %r66, 0;
	@%p42 bra 	$L__BB0_63;
	and.b32  	%r79, %r84, 3;
	setp.lt.u32 	%p43, %r66, 4;
	@%p43 bra 	$L__BB0_58;
	add.s32 	%r146, %r177, %r25;
	mul.wide.u32 	%rd122, %r146, 4;
	add.s64 	%rd123, %rd4, %rd122;
	ld.global.f32 	%f495, [%rd123];
	mad.lo.s32 	%r147, %r177, %r84, %r2;
	mul.wide.s32 	%rd124, %r147, 4;
	add.s64 	%rd125, %rd3, %rd124;
	ld.global.f32 	%f496, [%rd125];
	fma.rn.f32 	%f497, %f495, %f496, %f547;
	cvt.u64.u32 	%rd126, %r25;
	cvt.u64.u32 	%rd127, %r177;
	add.s64 	%rd128, %rd127, %rd126;
	shl.b64 	%rd129, %rd128, 2;
	add.s64 	%rd130, %rd4, %rd129;
	ld.global.f32 	%f498, [%rd130+4];
	mul.wide.u32 	%rd131, %r84, 4;
	add.s64 	%rd132, %rd125, %rd131;
	ld.global.f32 	%f499, [%rd132];
	fma.rn.f32 	%f500, %f498, %f499, %f497;
	ld.global.f32 	%f501, [%rd130+8];
	add.s64 	%rd133, %rd132, %rd131;
	ld.global.f32 	%f502, [%rd133];
	fma.rn.f32 	%f503, %f501, %f502, %f500;
	ld.global.f32 	%f504, [%rd130+12];
	add.s64 	%rd134, %rd133, %rd131;
	ld.global.f32 	%f505, [%rd134];
	fma.rn.f32 	%f547, %f504, %f505, %f503;
	add.s32 	%r177, %r177, 4;
$L__BB0_58:
	setp.eq.s32 	%p44, %r79, 0;
	@%p44 bra 	$L__BB0_63;
	setp.eq.s32 	%p45, %r79, 1;
	@%p45 bra 	$L__BB0_61;
	add.s32 	%r148, %r177, %r25;
	mul.wide.u32 	%rd135, %r148, 4;
	add.s64 	%rd136, %rd4, %rd135;
	ld.global.f32 	%f507, [%rd136];
	mad.lo.s32 	%r149, %r177, %r84, %r2;
	mul.wide.s32 	%rd137, %r149, 4;
	add.s64 	%rd138, %rd3, %rd137;
	ld.global.f32 	%f508, [%rd138];
	fma.rn.f32 	%f509, %f507, %f508, %f547;
	cvt.u64.u32 	%rd139, %r25;
	cvt.u64.u32 	%rd140, %r177;
	add.s64 	%rd141, %rd140, %rd139;
	shl.b64 	%rd142, %rd141, 2;
	add.s64 	%rd143, %rd4, %rd142;
	ld.global.f32 	%f510, [%rd143+4];
	mul.wide.u32 	%rd144, %r84, 4;
	add.s64 	%rd145, %rd138, %rd144;
	ld.global.f32 	%f511, [%rd145];
	fma.rn.f32 	%f547, %f510, %f511, %f509;
	add.s32 	%r177, %r177, 2;
$L__BB0_61:
	and.b32  	%r150, %r84, 1;
	setp.eq.b32 	%p46, %r150, 1;
	not.pred 	%p47, %p46;
	@%p47 bra 	$L__BB0_63;
	add.s32 	%r151, %r177, %r25;
	mul.wide.u32 	%rd146, %r151, 4;
	add.s64 	%rd147, %rd4, %rd146;
	ld.global.f32 	%f512, [%rd147];
	mad.lo.s32 	%r152, %r177, %r84, %r2;
	mul.wide.s32 	%rd148, %r152, 4;
	add.s64 	%rd149, %rd3, %rd148;
	ld.global.f32 	%f513, [%rd149];
	fma.rn.f32 	%f547, %f512, %f513, %f547;
$L__BB0_63:
	st.global.f32 	[%rd12], %f547;
$L__BB0_64:
	ret;

}


// ===== COMPILED SASS (sm_100) =====

	.target	sm_100

	.elftype	@"ET_EXEC"


//--------------------- .note.nv.tkinfo           --------------------------
	.section	.note.nv.tkinfo,"",@"SHT_NOTE"
	.sectionflags	@"SHF_NOTE_NV_TKINFO"
	.tkinfo
        /*0018*/ 	.word	0x00000002
        /*0030*/ 	.string	""
        /*0030*/ 	.string	"ptxas"
        /*0030*/ 	.string	"Cuda compilation tools, release 13.0, V13.0.88"
        /*0030*/ 	.string	"Build cuda_13.0.r13.0/compiler.36424714_0"
        /*0030*/ 	.string	"-arch sm_100 -m 64 "



//--------------------- .note.nv.cuinfo           --------------------------
	.section	.note.nv.cuinfo,"",@"SHT_NOTE"
	.sectionflags	@"SHF_NOTE_NV_CUINFO"
        /*0018*/ 	.short	0x0002
        /*001a*/ 	.short	0x0064
        /*001c*/ 	.short	0x0082
	.zero		2


//--------------------- .nv.info                  --------------------------
	.section	.nv.info,"",@"SHT_CUDA_INFO"
	.align	4


	//----- nvinfo : EIATTR_REGCOUNT
	.align		4
        /*0000*/ 	.byte	0x04, 0x2f
        /*0002*/ 	.short	(.L_1 - .L_0)
	.align		4
.L_0:
        /*0004*/ 	.word	index@(_Z9AttentionPfS_S_S_ii)
        /*0008*/ 	.word	0x00000020


	//----- nvinfo : EIATTR_FRAME_SIZE
	.align		4
.L_1:
        /*000c*/ 	.byte	0x04, 0x11
        /*000e*/ 	.short	(.L_3 - .L_2)
	.align		4
.L_2:
        /*0010*/ 	.word	index@($__internal_2_$__cuda_sm3x_div_rn_noftz_f32_slowpath)
        /*0014*/ 	.word	0x00000000


	//----- nvinfo : EIATTR_FRAME_SIZE
	.align		4
.L_3:
        /*0018*/ 	.byte	0x04, 0x11
        /*001a*/ 	.short	(.L_5 - .L_4)
	.align		4
.L_4:
        /*001c*/ 	.word	index@($__internal_1_$__cuda_sm20_sqrt_rn_f32_slowpath)
        /*0020*/ 	.word	0x00000000


	//----- nvinfo : EIATTR_FRAME_SIZE
	.align		4
.L_5:
        /*0024*/ 	.byte	0x04, 0x11
        /*0026*/ 	.short	(.L_7 - .L_6)
	.align		4
.L_6:
        /*0028*/ 	.word	index@($__internal_0_$__cuda_sm20_rcp_rn_f32_slowpath)
        /*002c*/ 	.word	0x00000000


	//----- nvinfo : EIATTR_FRAME_SIZE
	.align		4
.L_7:
        /*0030*/ 	.byte	0x04, 0x11
        /*0032*/ 	.short	(.L_9 - .L_8)
	.align		4
.L_8:
        /*0034*/ 	.word	index@(_Z9AttentionPfS_S_S_ii)
        /*0038*/ 	.word	0x00000000


	//----- nvinfo : EIATTR_MIN_STACK_SIZE
	.align		4
.L_9:
        /*003c*/ 	.byte	0x04, 0x12
        /*003e*/ 	.short	(.L_11 - .L_10)
	.align		4
.L_10:
        /*0040*/ 	.word	index@(_Z9AttentionPfS_S_S_ii)
        /*0044*/ 	.word	0x00000000
.L_11:


//--------------------- .nv.compat                --------------------------
	.section	.nv.compat,"",@"SHT_CUDA_COMPAT_INFO"
	.align	4
        /*0000*/ 	.byte	0x02, 0x09, 0x00, 0x00, 0x02, 0x02, 0x01, 0x00, 0x02, 0x05, 0x05, 0x00, 0x03, 0x07, 0x01, 0x01
        /*0010*/ 	.byte	0x02, 0x03, 0x00, 0x00, 0x02, 0x06, 0x01, 0x00, 0x04, 0x0b, 0x08, 0x00, 0x01, 0x00, 0x00, 0x00
        /*0020*/ 	.byte	0x00, 0x00, 0x00, 0x00


//--------------------- .nv.info._Z9AttentionPfS_S_S_ii --------------------------
	.section	.nv.info._Z9AttentionPfS_S_S_ii,"",@"SHT_CUDA_INFO"
	.sectionflags	@""
	.align	4


	//----- nvinfo : EIATTR_CUDA_API_VERSION
	.align		4
        /*0000*/ 	.byte	0x04, 0x37
        /*0002*/ 	.short	(.L_13 - .L_12)
.L_12:
        /*0004*/ 	.word	0x00000082


	//----- nvinfo : EIATTR_KPARAM_INFO
	.align		4
.L_13:
        /*0008*/ 	.byte	0x04, 0x17
        /*000a*/ 	.short	(.L_15 - .L_14)
.L_14:
        /*000c*/ 	.word	0x00000000
        /*0010*/ 	.short	0x0005
        /*0012*/ 	.short	0x0024
        /*0014*/ 	.byte	0x00, 0xf0, 0x11, 0x00


	//----- nvinfo : EIATTR_KPARAM_INFO
	.align		4
.L_15:
        /*0018*/ 	.byte	0x04, 0x17
        /*001a*/ 	.short	(.L_17 - .L_16)
.L_16:
        /*001c*/ 	.word	0x00000000
        /*0020*/ 	.short	0x0004
        /*0022*/ 	.short	0x0020
        /*0024*/ 	.byte	0x00, 0xf0, 0x11, 0x00


	//----- nvinfo : EIATTR_KPARAM_INFO
	.align		4
.L_17:
        /*0028*/ 	.byte	0x04, 0x17
        /*002a*/ 	.short	(.L_19 - .L_18)
.L_18:
        /*002c*/ 	.word	0x00000000
        /*0030*/ 	.short	0x0003
        /*0032*/ 	.short	0x0018
        /*0034*/ 	.byte	0x00, 0xf5, 0x21, 0x00


	//----- nvinfo : EIATTR_KPARAM_INFO
	.align		4
.L_19:
        /*0038*/ 	.byte	0x04, 0x17
        /*003a*/ 	.short	(.L_21 - .L_20)
.L_20:
        /*003c*/ 	.word	0x00000000
        /*0040*/ 	.short	0x0002
        /*0042*/ 	.short	0x0010
        /*0044*/ 	.byte	0x00, 0xf5, 0x21, 0x00


	//----- nvinfo : EIATTR_KPARAM_INFO
	.align		4
.L_21:
        /*0048*/ 	.byte	0x04, 0x17
        /*004a*/ 	.short	(.L_23 - .L_22)
.L_22:
        /*004c*/ 	.word	0x00000000
        /*0050*/ 	.short	0x0001
        /*0052*/ 	.short	0x0008
        /*0054*/ 	.byte	0x00, 0xf5, 0x21, 0x00


	//----- nvinfo : EIATTR_KPARAM_INFO
	.align		4
.L_23:
        /*0058*/ 	.byte	0x04, 0x17
        /*005a*/ 	.short	(.L_25 - .L_24)
.L_24:
        /*005c*/ 	.word	0x00000000
        /*0060*/ 	.short	0x0000
        /*0062*/ 	.short	0x0000
        /*0064*/ 	.byte	0x00, 0xf5, 0x21, 0x00


	//----- nvinfo : EIATTR_SPARSE_MMA_MASK
	.align		4
.L_25:
        /*0068*/ 	.byte	0x03, 0x50
        /*006a*/ 	.short	0x0000


	//----- nvinfo : EIATTR_MAXREG_COUNT
	.align		4
        /*006c*/ 	.byte	0x03, 0x1b
        /*006e*/ 	.short	0x00ff


	//----- nvinfo : EIATTR_NUM_BARRIERS
	.align		4
        /*0070*/ 	.byte	0x02, 0x4c
        /*0072*/ 	.byte	0x01
	.zero		1


	//----- nvinfo : EIATTR_MERCURY_ISA_VERSION
	.align		4
        /*0074*/ 	.byte	0x03, 0x5f
        /*0076*/ 	.short	0x0101


	//----- nvinfo : EIATTR_VRC_CTA_INIT_COUNT
	.align		4
        /*0078*/ 	.byte	0x02, 0x4a
	.zero		1
	.zero		1


	//----- nvinfo : EIATTR_EXIT_INSTR_OFFSETS
	.align		4
        /*007c*/ 	.byte	0x04, 0x1c
        /*007e*/ 	.short	(.L_27 - .L_26)


	//   ....[0]....
.L_26:
        /*0080*/ 	.word	0x000000c0


	//   ....[1]....
        /*0084*/ 	.word	0x00004a10


	//----- nvinfo : EIATTR_CRS_STACK_SIZE
	.align		4
.L_27:
        /*0088*/ 	.byte	0x04, 0x1e
        /*008a*/ 	.short	(.L_29 - .L_28)
.L_28:
        /*008c*/ 	.word	0x00000000


	//----- nvinfo : EIATTR_CBANK_PARAM_SIZE
	.align		4
.L_29:
        /*0090*/ 	.byte	0x03, 0x19
        /*0092*/ 	.short	0x0028


	//----- nvinfo : EIATTR_PARAM_CBANK
	.align		4
        /*0094*/ 	.byte	0x04, 0x0a
        /*0096*/ 	.short	(.L_31 - .L_30)
	.align		4
.L_30:
        /*0098*/ 	.word	index@(.nv.constant0._Z9AttentionPfS_S_S_ii)
        /*009c*/ 	.short	0x0380
        /*009e*/ 	.short	0x0028


	//----- nvinfo : EIATTR_SW_WAR
	.align		4
.L_31:
        /*00a0*/ 	.byte	0x04, 0x36
        /*00a2*/ 	.short	(.L_33 - .L_32)
.L_32:
        /*00a4*/ 	.word	0x00000008
.L_33:


//--------------------- .nv.callgraph             --------------------------
	.section	.nv.callgraph,"",@"SHT_CUDA_CALLGRAPH"
	.align	4
	.sectionentsize	8
	.align		4
        /*0000*/ 	.word	0x00000000
	.align		4
        /*0004*/ 	.word	0xffffffff
	.align		4
        /*0008*/ 	.word	0x00000000
	.align		4
        /*000c*/ 	.word	0xfffffffe
	.align		4
        /*0010*/ 	.word	0x00000000
	.align		4
        /*0014*/ 	.word	0xfffffffd
	.align		4
        /*0018*/ 	.word	0x00000000
	.align		4
        /*001c*/ 	.word	0xfffffffc


//--------------------- .text._Z9AttentionPfS_S_S_ii --------------------------
	.section	.text._Z9AttentionPfS_S_S_ii,"ax",@progbits
	.align	128
        .global         _Z9AttentionPfS_S_S_ii
        .type           _Z9AttentionPfS_S_S_ii,@function
        .size           _Z9AttentionPfS_S_S_ii,(.L_x_107 - _Z9AttentionPfS_S_S_ii)
        .other          _Z9AttentionPfS_S_S_ii,@"STO_CUDA_ENTRY STV_DEFAULT"
_Z9AttentionPfS_S_S_ii:
.text._Z9AttentionPfS_S_S_ii:
[----:B------:R-:W-:Y:S01]  /*0000*/  LDC R1, c[0x0][0x37c] ;  /* 0x0000df00ff017b82 */ /* 0x000fe20000000800 */
[----:B------:R-:W0:Y:S07]  /*0010*/  S2R R2, SR_TID.X ;  /* 0x0000000000027919 */ /* 0x000e2e0000002100 */
[----:B------:R-:W1:Y:S01]  /*0020*/  LDC R0, c[0x0][0x364] ;  /* 0x0000d900ff007b82 */ /* 0x000e620000000800 */
[----:B------:R-:W2:Y:S01]  /*0030*/  LDCU.64 UR12, c[0x0][0x3a0] ;  /* 0x00007400ff0c77ac */ /* 0x000ea20008000a00 */
[----:B------:R-:W1:Y:S06]  /*0040*/  S2R R9, SR_TID.Y ;  /* 0x0000000000097919 */ /* 0x000e6c0000002200 */
[----:B------:R-:W0:Y:S08]  /*0050*/  S2UR UR5, SR_CTAID.X ;  /* 0x00000000000579c3 */ /* 0x000e300000002500 */
[----:B------:R-:W0:Y:S08]  /*0060*/  LDC R3, c[0x0][0x360] ;  /* 0x0000d800ff037b82 */ /* 0x000e300000000800 */
[----:B------:R-:W1:Y:S01]  /*0070*/  S2UR UR4, SR_CTAID.Y ;  /* 0x00000000000479c3 */ /* 0x000e620000002600 */
[----:B0-----:R-:W-:-:S05]  /*0080*/  IMAD R2, R3, UR5, R2 ;  /* 0x0000000503027c24 */ /* 0x001fca000f8e0202 */
[----:B--2---:R-:W-:Y:S01]  /*0090*/  ISETP.GE.AND P0, PT, R2, UR13, PT ;  /* 0x0000000d02007c0c */ /* 0x004fe2000bf06270 */
[----:B-1----:R-:W-:-:S05]  /*00a0*/  IMAD R9, R0, UR4, R9 ;  /* 0x0000000400097c24 */ /* 0x002fca000f8e0209 */
[----:B------:R-:W-:-:S13]  /*00b0*/  ISETP.GE.OR P0, PT, R9, UR12, P0 ;  /* 0x0000000c09007c0c */ /* 0x000fda0008706670 */
[----:B------:R-:W-:Y:S05]  /*00c0*/  @P0 EXIT ;  /* 0x000000000000094d */ /* 0x000fea0003800000 */
[----:B------:R-:W-:Y:S01]  /*00d0*/  UISETP.GE.AND UP0, UPT, UR13, 0x1, UPT ;  /* 0x000000010d00788c */ /* 0x000fe2000bf06270 */
[----:B------:R-:W-:Y:S01]  /*00e0*/  HFMA2 R14, -RZ, RZ, 0, 0 ;  /* 0x00000000ff0e7431 */ /* 0x000fe200000001ff */
[----:B------:R-:W0:Y:S07]  /*00f0*/  LDCU.64 UR8, c[0x0][0x358] ;  /* 0x00006b00ff0877ac */ /* 0x000e2e0008000a00 */
[----:B------:R-:W-:Y:S05]  /*0100*/  BRA.U !UP0, `(.L_x_0) ;  /* 0x0000000908a07547 */ /* 0x000fea000b800000 */
[----:B------:R-:W-:Y:S02]  /*0110*/  UIADD3 UR4, UPT, UPT, UR13, -0x1, URZ ;  /* 0xffffffff0d047890 */ /* 0x000fe4000fffe0ff */
[----:B------:R-:W-:Y:S01]  /*0120*/  IMAD R3, R9, UR13, RZ ;  /* 0x0000000d09037c24 */ /* 0x000fe2000f8e02ff */
[----:B------:R-:W-:Y:S02]  /*0130*/  ULOP3.LUT UR10, UR13, 0xf, URZ, 0xc0, !UPT ;  /* 0x0000000f0d0a7892 */ /* 0x000fe4000f8ec0ff */
[----:B------:R-:W-:Y:S01]  /*0140*/  IMAD R8, R2, UR13, RZ ;  /* 0x0000000d02087c24 */ /* 0x000fe2000f8e02ff */
[----:B------:R-:W-:Y:S01]  /*0150*/  UISETP.GE.U32.AND UP2, UPT, UR4, 0xf, UPT ;  /* 0x0000000f0400788c */ /* 0x000fe2000bf46070 */
[----:B------:R-:W-:Y:S01]  /*0160*/  MOV R14, RZ ;  /* 0x000000ff000e7202 */ /* 0x000fe20000000f00 */
[----:B------:R-:W-:Y:S01]  /*0170*/  UISETP.NE.AND UP1, UPT, UR10, URZ, UPT ;  /* 0x000000ff0a00728c */ /* 0x000fe2000bf25270 */
[----:B------:R-:W-:-:S06]  /*0180*/  UMOV UR4, URZ ;  /* 0x000000ff00047c82 */ /* 0x000fcc0008000000 */
[----:B------:R-:W-:Y:S05]  /*0190*/  BRA.U !UP2, `(.L_x_1) ;  /* 0x000000050a107547 */ /* 0x000fea000b800000 */
[----:B------:R-:W1:Y:S01]  /*01a0*/  LDC.64 R4, c[0x0][0x380] ;  /* 0x0000e000ff047b82 */ /* 0x000e620000000a00 */
[----:B------:R-:W2:Y:S01]  /*01b0*/  LDCU.64 UR6, c[0x0][0x388] ;  /* 0x00007100ff0677ac */ /* 0x000ea20008000a00 */
[----:B------:R-:W-:Y:S02]  /*01c0*/  MOV R14, RZ ;  /* 0x000000ff000e7202 */ /* 0x000fe40000000f00 */
[----:B------:R-:W-:Y:S01]  /*01d0*/  MOV R0, R8 ;  /* 0x0000000800007202 */ /* 0x000fe20000000f00 */
[----:B------:R-:W-:-:S04]  /*01e0*/  ULOP3.LUT UR4, UR13, 0x7ffffff0, URZ, 0xc0, !UPT ;  /* 0x7ffffff00d047892 */ /* 0x000fc8000f8ec0ff */
[----:B------:R-:W-:Y:S02]  /*01f0*/  UIADD3 UR11, UPT, UPT, -UR4, URZ, URZ ;  /* 0x000000ff040b7290 */ /* 0x000fe4000fffe1ff */
[----:B--2---:R-:W-:-:S04]  /*0200*/  UIADD3 UR5, UP2, UPT, UR6, 0x20, URZ ;  /* 0x0000002006057890 */ /* 0x004fc8000ff5e0ff */
[----:B------:R-:W-:Y:S01]  /*0210*/  UIADD3.X UR6, UPT, UPT, URZ, UR7, URZ, UP2, !UPT ;  /* 0x00000007ff067290 */ /* 0x000fe200097fe4ff */
[----:B-1----:R-:W-:-:S03]  /*0220*/  IMAD.WIDE.U32 R4, R3, 0x4, R4 ;  /* 0x0000000403047825 */ /* 0x002fc600078e0004 */
[----:B------:R-:W-:-:S04]  /*0230*/  IADD3 R6, P0, PT, R4, 0x20, RZ ;  /* 0x0000002004067810 */ /* 0x000fc80007f1e0ff */
[----:B------:R-:W-:-:S09]  /*0240*/  IADD3.X R7, PT, PT, RZ, R5, RZ, P0, !PT ;  /* 0x00000005ff077210 */ /* 0x000fd200007fe4ff */
.L_x_2:
[----:B------:R-:W-:Y:S01]  /*0250*/  MOV R4, UR5 ;  /* 0x0000000500047c02 */ /* 0x000fe20008000f00 */
[----:B0-----:R-:W2:Y:S01]  /*0260*/  LDG.E R15, desc[UR8][R6.64+-0x20] ;  /* 0xffffe008060f7981 */ /* 0x001ea2000c1e1900 */
[----:B------:R-:W-:-:S03]  /*0270*/  MOV R5, UR6 ;  /* 0x0000000600057c02 */ /* 0x000fc60008000f00 */
[----:B------:R-:W3:Y:S01]  /*0280*/  LDG.E R17, desc[UR8][R6.64+-0x1c] ;  /* 0xffffe40806117981 */ /* 0x000ee2000c1e1900 */
[----:B------:R-:W-:-:S03]  /*0290*/  IMAD.WIDE R4, R0, 0x4, R4 ;  /* 0x0000000400047825 */ /* 0x000fc600078e0204 */
[----:B------:R-:W4:Y:S04]  /*02a0*/  LDG.E R19, desc[UR8][R6.64+-0x18] ;  /* 0xffffe80806137981 */ /* 0x000f28000c1e1900 */
[----:B------:R-:W2:Y:S04]  /*02b0*/  LDG.E R16, desc[UR8][R4.64+-0x20] ;  /* 0xffffe00804107981 */ /* 0x000ea8000c1e1900 */
[----:B------:R-:W3:Y:S04]  /*02c0*/  LDG.E R24, desc[UR8][R4.64+-0x1c] ;  /* 0xffffe40804187981 */ /* 0x000ee8000c1e1900 */
[----:B------:R-:W4:Y:S04]  /*02d0*/  LDG.E R18, desc[UR8][R4.64+-0x18] ;  /* 0xffffe80804127981 */ /* 0x000f28000c1e1900 */
[----:B------:R-:W5:Y:S04]  /*02e0*/  LDG.E R20, desc[UR8][R6.64+-0x14] ;  /* 0xffffec0806147981 */ /* 0x000f68000c1e1900 */
        /* <DEDUP_REMOVED lines=8> */
[----:B------:R-:W5:Y:S01]  /*0370*/  LDG.E R26, desc[UR8][R6.64+0x1c] ;  /* 0x00001c08061a7981 */ /* 0x000f62000c1e1900 */
[----:B--2---:R-:W-:-:S03]  /*0380*/  FFMA R16, R15, R16, R14 ;  /* 0x000000100f107223 */ /* 0x004fc6000000000e */
[----:B------:R-:W2:Y:S01]  /*0390*/  LDG.E R15, desc[UR8][R6.64+-0x4] ;  /* 0xfffffc08060f7981 */ /* 0x000ea2000c1e1900 */
[----:B---3--:R-:W-:-:S03]  /*03a0*/  FFMA R24, R17, R24, R16 ;  /* 0x0000001811187223 */ /* 0x008fc60000000010 */
[----:B------:R-:W2:Y:S01]  /*03b0*/  LDG.E R14, desc[UR8][R4.64+-0x4] ;  /* 0xfffffc08040e7981 */ /* 0x000ea2000c1e1900 */
[----:B----4-:R-:W-:-:S03]  /*03c0*/  FFMA R25, R19, R18, R24 ;  /* 0x0000001213197223 */ /* 0x010fc60000000018 */
[----:B------:R-:W3:Y:S04]  /*03d0*/  LDG.E R16, desc[UR8][R6.64] ;  /* 0x0000000806107981 */ /* 0x000ee8000c1e1900 */
[----:B------:R-:W3:Y:S01]  /*03e0*/  LDG.E R17, desc[UR8][R4.64] ;  /* 0x0000000804117981 */ /* 0x000ee2000c1e1900 */
[----:B-----5:R-:W-:-:S03]  /*03f0*/  FFMA R25, R20, R21, R25 ;  /* 0x0000001514197223 */ /* 0x020fc60000000019 */
[----:B------:R-:W4:Y:S04]  /*0400*/  LDG.E R18, desc[UR8][R6.64+0x4] ;  /* 0x0000040806127981 */ /* 0x000f28000c1e1900 */
[----:B------:R-:W4:Y:S01]  /*0410*/  LDG.E R19, desc[UR8][R4.64+0x4] ;  /* 0x0000040804137981 */ /* 0x000f22000c1e1900 */
[----:B------:R-:W-:-:S03]  /*0420*/  FFMA R25, R22, R23, R25 ;  /* 0x0000001716197223 */ /* 0x000fc60000000019 */
[----:B------:R-:W5:Y:S04]  /*0430*/  LDG.E R20, desc[UR8][R6.64+0x8] ;  /* 0x0000080806147981 */ /* 0x000f68000c1e1900 */
[----:B------:R-:W5:Y:S01]  /*0440*/  LDG.E R21, desc[UR8][R4.64+0x8] ;  /* 0x0000080804157981 */ /* 0x000f62000c1e1900 */
[----:B------:R-:W-:-:S03]  /*0450*/  FFMA R25, R10, R11, R25 ;  /* 0x0000000b0a197223 */ /* 0x000fc60000000019 */
[----:B------:R-:W5:Y:S04]  /*0460*/  LDG.E R22, desc[UR8][R6.64+0xc] ;  /* 0x00000c0806167981 */ /* 0x000f68000c1e1900 */
[----:B------:R-:W5:Y:S04]  /*0470*/  LDG.E R23, desc[UR8][R4.64+0xc] ;  /* 0x00000c0804177981 */ /* 0x000f68000c1e1900 */
[----:B------:R-:W5:Y:S01]  /*0480*/  LDG.E R10, desc[UR8][R6.64+0x10] ;  /* 0x00001008060a7981 */ /* 0x000f62000c1e1900 */
[----:B------:R-:W-:-:S03]  /*0490*/  FFMA R28, R12, R13, R25 ;  /* 0x0000000d0c1c7223 */ /* 0x000fc60000000019 */
[----:B------:R-:W5:Y:S04]  /*04a0*/  LDG.E R11, desc[UR8][R4.64+0x10] ;  /* 0x00001008040b7981 */ /* 0x000f68000c1e1900 */
[----:B------:R-:W5:Y:S04]  /*04b0*/  LDG.E R24, desc[UR8][R6.64+0x14] ;  /* 0x0000140806187981 */ /* 0x000f68000c1e1900 */
[----:B------:R-:W5:Y:S04]  /*04c0*/  LDG.E R25, desc[UR8][R4.64+0x14] ;  /* 0x0000140804197981 */ /* 0x000f68000c1e1900 */
[----:B------:R0:W5:Y:S04]  /*04d0*/  LDG.E R13, desc[UR8][R6.64+0x18] ;  /* 0x00001808060d7981 */ /* 0x000168000c1e1900 */
[----:B------:R-:W5:Y:S01]  /*04e0*/  LDG.E R12, desc[UR8][R4.64+0x18] ;  /* 0x00001808040c7981 */ /* 0x000f62000c1e1900 */
[----:B------:R-:W-:-:S04]  /*04f0*/  UIADD3 UR11, UPT, UPT, UR11, 0x10, URZ ;  /* 0x000000100b0b7890 */ /* 0x000fc8000fffe0ff */
[----:B------:R-:W-:Y:S01]  /*0500*/  UISETP.NE.AND UP2, UPT, UR11, URZ, UPT ;  /* 0x000000ff0b00728c */ /* 0x000fe2000bf45270 */
[----:B0-----:R-:W-:Y:S02]  /*0510*/  IADD3 R6, P0, PT, R6, 0x40, RZ ;  /* 0x0000004006067810 */ /* 0x001fe40007f1e0ff */
[----:B------:R-:W-:Y:S02]  /*0520*/  IADD3 R0, PT, PT, R0, 0x10, RZ ;  /* 0x0000001000007810 */ /* 0x000fe40007ffe0ff */
[----:B------:R-:W-:Y:S01]  /*0530*/  IADD3.X R7, PT, PT, RZ, R7, RZ, P0, !PT ;  /* 0x00000007ff077210 */ /* 0x000fe200007fe4ff */
[----:B--2---:R-:W-:-:S04]  /*0540*/  FFMA R15, R15, R14, R28 ;  /* 0x0000000e0f0f7223 */ /* 0x004fc8000000001c */
[----:B---3--:R-:W-:-:S04]  /*0550*/  FFMA R15, R16, R17, R15 ;  /* 0x00000011100f7223 */ /* 0x008fc8000000000f */
[----:B----4-:R-:W-:-:S04]  /*0560*/  FFMA R15, R18, R19, R15 ;  /* 0x00000013120f7223 */ /* 0x010fc8000000000f */
[----:B-----5:R-:W-:-:S04]  /*0570*/  FFMA R15, R20, R21, R15 ;  /* 0x00000015140f7223 */ /* 0x020fc8000000000f */
[----:B------:R-:W-:-:S04]  /*0580*/  FFMA R15, R22, R23, R15 ;  /* 0x00000017160f7223 */ /* 0x000fc8000000000f */
[----:B------:R-:W-:-:S04]  /*0590*/  FFMA R11, R10, R11, R15 ;  /* 0x0000000b0a0b7223 */ /* 0x000fc8000000000f */
[----:B------:R-:W-:-:S04]  /*05a0*/  FFMA R24, R24, R25, R11 ;  /* 0x0000001918187223 */ /* 0x000fc8000000000b */
[----:B------:R-:W-:-:S04]  /*05b0*/  FFMA R13, R13, R12, R24 ;  /* 0x0000000c0d0d7223 */ /* 0x000fc80000000018 */
[----:B------:R-:W-:Y:S01]  /*05c0*/  FFMA R14, R26, R27, R13 ;  /* 0x0000001b1a0e7223 */ /* 0x000fe2000000000d */
[----:B------:R-:W-:Y:S06]  /*05d0*/  BRA.U UP2, `(.L_x_2) ;  /* 0xfffffffd021c7547 */ /* 0x000fec000b83ffff */
.L_x_1:
[----:B------:R-:W-:Y:S05]  /*05e0*/  BRA.U !UP1, `(.L_x_0) ;  /* 0x0000000509687547 */ /* 0x000fea000b800000 */
[----:B------:R-:W-:Y:S02]  /*05f0*/  UISETP.GE.U32.AND UP1, UPT, UR10, 0x8, UPT ;  /* 0x000000080a00788c */ /* 0x000fe4000bf26070 */
[----:B------:R-:W-:-:S04]  /*0600*/  ULOP3.LUT UR6, UR13, 0x7, URZ, 0xc0, !UPT ;  /* 0x000000070d067892 */ /* 0x000fc8000f8ec0ff */
[----:B------:R-:W-:-:S03]  /*0610*/  UISETP.NE.AND UP2, UPT, UR6, URZ, UPT ;  /* 0x000000ff0600728c */ /* 0x000fc6000bf45270 */
[----:B------:R-:W-:Y:S08]  /*0620*/  BRA.U !UP1, `(.L_x_3) ;  /* 0x0000000109907547 */ /* 0x000ff0000b800000 */
[----:B------:R-:W1:Y:S01]  /*0630*/  LDC.64 R10, c[0x0][0x380] ;  /* 0x0000e000ff0a7b82 */ /* 0x000e620000000a00 */
[----:B------:R-:W2:Y:S01]  /*0640*/  LDCU.64 UR10, c[0x0][0x380] ;  /* 0x00007000ff0a77ac */ /* 0x000ea20008000a00 */
[C---:B------:R-:W-:Y:S02]  /*0650*/  IADD3 R5, PT, PT, R3.reuse, UR4, RZ ;  /* 0x0000000403057c10 */ /* 0x040fe4000fffe0ff */
[----:B------:R-:W-:Y:S02]  /*0660*/  IADD3 R0, P0, PT, R3, UR4, RZ ;  /* 0x0000000403007c10 */ /* 0x000fe4000ff1e0ff */
[----:B------:R-:W-:Y:S02]  /*0670*/  IADD3 R13, PT, PT, R8, UR4, RZ ;  /* 0x00000004080d7c10 */ /* 0x000fe4000fffe0ff */
[----:B------:R-:W3:Y:S01]  /*0680*/  LDC.64 R6, c[0x0][0x388] ;  /* 0x0000e200ff067b82 */ /* 0x000ee20000000a00 */
[----:B-1----:R-:W-:Y:S01]  /*0690*/  IMAD.WIDE.U32 R10, R5, 0x4, R10 ;  /* 0x00000004050a7825 */ /* 0x002fe200078e000a */
[----:B------:R-:W-:-:S02]  /*06a0*/  IADD3.X R5, PT, PT, RZ, RZ, RZ, P0, !PT ;  /* 0x000000ffff057210 */ /* 0x000fc400007fe4ff */
[C---:B--2---:R-:W-:Y:S02]  /*06b0*/  LEA R4, P0, R0.reuse, UR10, 0x2 ;  /* 0x0000000a00047c11 */ /* 0x044fe4000f8010ff */
[----:B0-----:R-:W2:Y:S02]  /*06c0*/  LDG.E R15, desc[UR8][R10.64] ;  /* 0x000000080a0f7981 */ /* 0x001ea4000c1e1900 */
[----:B------:R-:W-:Y:S01]  /*06d0*/  LEA.HI.X R5, R0, UR11, R5, 0x2, P0 ;  /* 0x0000000b00057c11 */ /* 0x000fe200080f1405 */
[----:B---3--:R-:W-:-:S04]  /*06e0*/  IMAD.WIDE R6, R13, 0x4, R6 ;  /* 0x000000040d067825 */ /* 0x008fc800078e0206 */
[----:B------:R-:W3:Y:S04]  /*06f0*/  LDG.E R18, desc[UR8][R4.64+0x4] ;  /* 0x0000040804127981 */ /* 0x000ee8000c1e1900 */
[----:B------:R-:W2:Y:S04]  /*0700*/  LDG.E R16, desc[UR8][R6.64] ;  /* 0x0000000806107981 */ /* 0x000ea8000c1e1900 */
[----:B------:R-:W3:Y:S04]  /*0710*/  LDG.E R17, desc[UR8][R6.64+0x4] ;  /* 0x0000040806117981 */ /* 0x000ee8000c1e1900 */
[----:B------:R-:W4:Y:S04]  /*0720*/  LDG.E R19, desc[UR8][R6.64+0x8] ;  /* 0x0000080806137981 */ /* 0x000f28000c1e1900 */
        /* <DEDUP_REMOVED lines=11> */
[----:B------:R-:W-:Y:S01]  /*07e0*/  UIADD3 UR4, UPT, UPT, UR4, 0x8, URZ ;  /* 0x0000000804047890 */ /* 0x000fe2000fffe0ff */
[----:B--2---:R-:W-:-:S04]  /*07f0*/  FFMA R15, R15, R16, R14 ;  /* 0x000000100f0f7223 */ /* 0x004fc8000000000e */
[----:B---3--:R-:W-:-:S04]  /*0800*/  FFMA R15, R18, R17, R15 ;  /* 0x00000011120f7223 */ /* 0x008fc8000000000f */
[----:B----4-:R-:W-:-:S04]  /*0810*/  FFMA R15, R20, R19, R15 ;  /* 0x00000013140f7223 */ /* 0x010fc8000000000f */
[----:B-----5:R-:W-:-:S04]  /*0820*/  FFMA R15, R22, R21, R15 ;  /* 0x00000015160f7223 */ /* 0x020fc8000000000f */
[----:B------:R-:W-:-:S04]  /*0830*/  FFMA R15, R24, R23, R15 ;  /* 0x00000017180f7223 */ /* 0x000fc8000000000f */
[----:B------:R-:W-:-:S04]  /*0840*/  FFMA R13, R12, R13, R15 ;  /* 0x0000000d0c0d7223 */ /* 0x000fc8000000000f */
[----:B------:R-:W-:-:S04]  /*0850*/  FFMA R11, R0, R11, R13 ;  /* 0x0000000b000b7223 */ /* 0x000fc8000000000d */
[----:B------:R-:W-:-:S07]  /*0860*/  FFMA R14, R10, R25, R11 ;  /* 0x000000190a0e7223 */ /* 0x000fce000000000b */
.L_x_3:
        /* <DEDUP_REMOVED lines=13> */
[----:B--2---:R-:W-:-:S03]  /*0940*/  LEA R4, P0, R0, UR6, 0x2 ;  /* 0x0000000600047c11 */ /* 0x004fc6000f8010ff */
[----:B0-----:R-:W2:Y:S01]  /*0950*/  LDG.E R11, desc[UR8][R10.64] ;  /* 0x000000080a0b7981 */ /* 0x001ea2000c1e1900 */
        /* <DEDUP_REMOVED lines=8> */
[----:B------:R-:W5:Y:S01]  /*09e0*/  LDG.E R18, desc[UR8][R6.64+0xc] ;  /* 0x00000c0806127981 */ /* 0x000f62000c1e1900 */
[----:B------:R-:W-:Y:S01]  /*09f0*/  UIADD3 UR4, UPT, UPT, UR4, 0x4, URZ ;  /* 0x0000000404047890 */ /* 0x000fe2000fffe0ff */
[----:B--2---:R-:W-:-:S04]  /*0a00*/  FFMA R0, R11, R0, R14 ;  /* 0x000000000b007223 */ /* 0x004fc8000000000e */
[----:B---3--:R-:W-:-:S04]  /*0a10*/  FFMA R0, R13, R12, R0 ;  /* 0x0000000c0d007223 */ /* 0x008fc80000000000 */
[----:B----4-:R-:W-:-:S04]  /*0a20*/  FFMA R0, R15, R16, R0 ;  /* 0x000000100f007223 */ /* 0x010fc80000000000 */
[----:B-----5:R-:W-:-:S07]  /*0a30*/  FFMA R14, R17, R18, R0 ;  /* 0x00000012110e7223 */ /* 0x020fce0000000000 */
.L_x_4:
[----:B------:R-:W-:Y:S05]  /*0a40*/  BRA.U !UP2, `(.L_x_0) ;  /* 0x000000010a507547 */ /* 0x000fea000b800000 */
[----:B------:R-:W1:Y:S01]  /*0a50*/  LDC.64 R6, c[0x0][0x380] ;  /* 0x0000e000ff067b82 */ /* 0x000e620000000a00 */
[----:B------:R-:W-:Y:S01]  /*0a60*/  IADD3 R3, PT, PT, R3, UR4, RZ ;  /* 0x0000000403037c10 */ /* 0x000fe2000fffe0ff */
[----:B------:R-:W-:-:S06]  /*0a70*/  UIADD3 UR5, UPT, UPT, -UR5, URZ, URZ ;  /* 0x000000ff05057290 */ /* 0x000fcc000fffe1ff */
[----:B------:R-:W2:Y:S01]  /*0a80*/  LDC.64 R4, c[0x0][0x388] ;  /* 0x0000e200ff047b82 */ /* 0x000ea20000000a00 */
[----:B-1----:R-:W-:Y:S01]  /*0a90*/  IMAD.WIDE.U32 R6, R3, 0x4, R6 ;  /* 0x0000000403067825 */ /* 0x002fe200078e0006 */
[----:B------:R-:W-:Y:S02]  /*0aa0*/  IADD3 R3, PT, PT, R8, UR4, RZ ;  /* 0x0000000408037c10 */ /* 0x000fe4000fffe0ff */
[----:B------:R-:W-:Y:S02]  /*0ab0*/  MOV R0, R6 ;  /* 0x0000000600007202 */ /* 0x000fe40000000f00 */
[----:B------:R-:W-:-:S07]  /*0ac0*/  MOV R13, R7 ;  /* 0x00000007000d7202 */ /* 0x000fce0000000f00 */
.L_x_5:
[----:B--2---:R-:W-:Y:S01]  /*0ad0*/  IMAD.WIDE R6, R3, 0x4, R4 ;  /* 0x0000000403067825 */ /* 0x004fe200078e0204 */
[----:B------:R-:W-:Y:S02]  /*0ae0*/  MOV R11, R13 ;  /* 0x0000000d000b7202 */ /* 0x000fe40000000f00 */
[----:B------:R-:W-:-:S03]  /*0af0*/  MOV R10, R0 ;  /* 0x00000000000a7202 */ /* 0x000fc60000000f00 */
[----:B0-----:R-:W2:Y:S04]  /*0b00*/  LDG.E R6, desc[UR8][R6.64] ;  /* 0x0000000806067981 */ /* 0x001ea8000c1e1900 */
[----:B------:R-:W2:Y:S01]  /*0b10*/  LDG.E R11, desc[UR8][R10.64] ;  /* 0x000000080a0b7981 */ /* 0x000ea2000c1e1900 */
[----:B------:R-:W-:Y:S01]  /*0b20*/  UIADD3 UR5, UPT, UPT, UR5, 0x1, URZ ;  /* 0x0000000105057890 */ /* 0x000fe2000fffe0ff */
[----:B------:R-:W-:Y:S02]  /*0b30*/  IADD3 R0, P0, PT, R0, 0x4, RZ ;  /* 0x0000000400007810 */ /* 0x000fe40007f1e0ff */
[----:B------:R-:W-:Y:S01]  /*0b40*/  IADD3 R3, PT, PT, R3, 0x1, RZ ;  /* 0x0000000103037810 */ /* 0x000fe20007ffe0ff */
[----:B------:R-:W-:Y:S01]  /*0b50*/  UISETP.NE.AND UP1, UPT, UR5, URZ, UPT ;  /* 0x000000ff0500728c */ /* 0x000fe2000bf25270 */
[----:B------:R-:W-:Y:S01]  /*0b60*/  IADD3.X R13, PT, PT, RZ, R13, RZ, P0, !PT ;  /* 0x0000000dff0d7210 */ /* 0x000fe200007fe4ff */
[----:B--2---:R-:W-:-:S07]  /*0b70*/  FFMA R14, R11, R6, R14 ;  /* 0x000000060b0e7223 */ /* 0x004fce000000000e */
[----:B------:R-:W-:Y:S05]  /*0b80*/  BRA.U UP1, `(.L_x_5) ;  /* 0xfffffffd01d07547 */ /* 0x000fea000b83ffff */
.L_x_0:
[----:B------:R-:W-:-:S04]  /*0b90*/  I2FP.F32.S32 R0, UR13 ;  /* 0x0000000d00007c45 */ /* 0x000fc80008201400 */
[----:B------:R-:W-:Y:S01]  /*0ba0*/  IADD3 R4, PT, PT, R0, -0xd000000, RZ ;  /* 0xf300000000047810 */ /* 0x000fe20007ffe0ff */
[----:B------:R1:W2:Y:S03]  /*0bb0*/  MUFU.RSQ R3, R0 ;  /* 0x0000000000037308 */ /* 0x0002a60000001400 */
[----:B------:R-:W-:-:S13]  /*0bc0*/  ISETP.GT.U32.AND P0, PT, R4, 0x727fffff, PT ;  /* 0x727fffff0400780c */ /* 0x000fda0003f04070 */
[----:B-1----:R-:W-:Y:S05]  /*0bd0*/  @!P0 BRA `(.L_x_6) ;  /* 0x0000000000108947 */ /* 0x002fea0003800000 */
[----:B------:R-:W-:-:S07]  /*0be0*/  MOV R6, 0xc00 ;  /* 0x00000c0000067802 */ /* 0x000fce0000000f00 */
[----:B0-2---:R-:W-:Y:S05]  /*0bf0*/  CALL.REL.NOINC `($__internal_1_$__cuda_sm20_sqrt_rn_f32_slowpath) ;  /* 0x0000004000547944 */ /* 0x005fea0003c00000 */
[----:B------:R-:W-:Y:S01]  /*0c00*/  MOV R0, R3 ;  /* 0x0000000300007202 */ /* 0x000fe20000000f00 */
[----:B------:R-:W-:Y:S06]  /*0c10*/  BRA `(.L_x_7) ;  /* 0x0000000000107947 */ /* 0x000fec0003800000 */
.L_x_6:
[----:B--2---:R-:W-:Y:S01]  /*0c20*/  FMUL.FTZ R5, R0, R3 ;  /* 0x0000000300057220 */ /* 0x004fe20000410000 */
[----:B------:R-:W-:-:S03]  /*0c30*/  FMUL.FTZ R3, R3, 0.5 ;  /* 0x3f00000003037820 */ /* 0x000fc60000410000 */
[----:B------:R-:W-:-:S04]  /*0c40*/  FFMA R0, -R5, R5, R0 ;  /* 0x0000000505007223 */ /* 0x000fc80000000100 */
[----:B------:R-:W-:-:S07]  /*0c50*/  FFMA R0, R0, R3, R5 ;  /* 0x0000000300007223 */ /* 0x000fce0000000005 */
.L_x_7:
[----:B------:R-:W-:-:S04]  /*0c60*/  IADD3 R3, PT, PT, R0, 0x1800000, RZ ;  /* 0x0180000000037810 */ /* 0x000fc80007ffe0ff */
[----:B------:R-:W-:-:S04]  /*0c70*/  LOP3.LUT R3, R3, 0x7f800000, RZ, 0xc0, !PT ;  /* 0x7f80000003037812 */ /* 0x000fc800078ec0ff */
[----:B------:R-:W-:-:S13]  /*0c80*/  ISETP.GT.U32.AND P0, PT, R3, 0x1ffffff, PT ;  /* 0x01ffffff0300780c */ /* 0x000fda0003f04070 */
[----:B------:R-:W-:Y:S05]  /*0c90*/  @P0 BRA `(.L_x_8) ;  /* 0x00000000000c0947 */ /* 0x000fea0003800000 */
[----:B------:R-:W-:-:S07]  /*0ca0*/  MOV R4, 0xcc0 ;  /* 0x00000cc000047802 */ /* 0x000fce0000000f00 */
[----:B0-----:R-:W-:Y:S05]  /*0cb0*/  CALL.REL.NOINC `($__internal_0_$__cuda_sm20_rcp_rn_f32_slowpath) ;  /* 0x0000003c00587944 */ /* 0x001fea0003c00000 */
[----:B------:R-:W-:Y:S05]  /*0cc0*/  BRA `(.L_x_9) ;  /* 0x0000000000107947 */ /* 0x000fea0003800000 */
.L_x_8:
[----:B------:R-:W1:Y:S02]  /*0cd0*/  MUFU.RCP R3, R0 ;  /* 0x0000000000037308 */ /* 0x000e640000001000 */
[----:B-1----:R-:W-:-:S04]  /*0ce0*/  FFMA R4, R3, R0, -1 ;  /* 0xbf80000003047423 */ /* 0x002fc80000000000 */
[----:B------:R-:W-:-:S04]  /*0cf0*/  FADD.FTZ R4, -R4, -RZ ;  /* 0x800000ff04047221 */ /* 0x000fc80000010100 */
[----:B------:R-:W-:-:S07]  /*0d00*/  FFMA R3, R3, R4, R3 ;  /* 0x0000000403037223 */ /* 0x000fce0000000003 */
.L_x_9:
[----:B------:R-:W1:Y:S01]  /*0d10*/  LDCU UR5, c[0x0][0x3a4] ;  /* 0x00007480ff0577ac */ /* 0x000e620008000800 */
[----:B------:R-:W2:Y:S01]  /*0d20*/  LDC.64 R6, c[0x0][0x398] ;  /* 0x0000e600ff067b82 */ /* 0x000ea20000000a00 */
[----:B------:R-:W-:Y:S01]  /*0d30*/  FMUL R3, R3, R14 ;  /* 0x0000000e03037220 */ /* 0x000fe20000400000 */
[----:B------:R-:W-:Y:S02]  /*0d40*/  HFMA2 R0, -RZ, RZ, -10824, -13904 ;  /* 0xf149f2caff007431 */ /* 0x000fe400000001ff */
[----:B-1----:R-:W-:-:S05]  /*0d50*/  IMAD R9, R9, UR5, RZ ;  /* 0x0000000509097c24 */ /* 0x002fca000f8e02ff */
[----:B------:R-:W-:-:S05]  /*0d60*/  IADD3 R5, PT, PT, R2, R9, RZ ;  /* 0x0000000902057210 */ /* 0x000fca0007ffe0ff */
[----:B--2---:R-:W-:-:S05]  /*0d70*/  IMAD.WIDE R4, R5, 0x4, R6 ;  /* 0x0000000405047825 */ /* 0x004fca00078e0206 */
[----:B0-----:R0:W-:Y:S01]  /*0d80*/  STG.E desc[UR8][R4.64], R3 ;  /* 0x0000000304007986 */ /* 0x0011e2000c101908 */
[----:B------:R-:W-:Y:S06]  /*0d90*/  BAR.SYNC.DEFER_BLOCKING 0x0 ;  /* 0x0000000000007b1d */ /* 0x000fec0000010000 */
[----:B------:R-:W-:Y:S05]  /*0da0*/  BRA.U !UP0, `(.L_x_10) ;  /* 0x0000000508887547 */ /* 0x000fea000b800000 */
[----:B------:R-:W-:Y:S01]  /*0db0*/  UIADD3 UR4, UPT, UPT, UR5, -0x1, URZ ;  /* 0xffffffff05047890 */ /* 0x000fe2000fffe0ff */
[----:B------:R-:W-:Y:S01]  /*0dc0*/  MOV R0, 0xf149f2ca ;  /* 0xf149f2ca00007802 */ /* 0x000fe20000000f00 */
[----:B------:R-:W-:Y:S02]  /*0dd0*/  ULOP3.LUT UR7, UR5, 0xf, URZ, 0xc0, !UPT ;  /* 0x0000000f05077892 */ /* 0x000fe4000f8ec0ff */
[----:B------:R-:W-:Y:S02]  /*0de0*/  UISETP.GE.U32.AND UP0, UPT, UR4, 0xf, UPT ;  /* 0x0000000f0400788c */ /* 0x000fe4000bf06070 */
[----:B------:R-:W-:Y:S01]  /*0df0*/  UISETP.NE.AND UP1, UPT, UR7, URZ, UPT ;  /* 0x000000ff0700728c */ /* 0x000fe2000bf25270 */
[----:B------:R-:W-:-:S06]  /*0e00*/  UMOV UR4, URZ ;  /* 0x000000ff00047c82 */ /* 0x000fcc0008000000 */
[----:B------:R-:W-:Y:S05]  /*0e10*/  BRA.U !UP0, `(.L_x_11) ;  /* 0x0000000108907547 */ /* 0x000fea000b800000 */
[----:B------:R-:W-:Y:S01]  /*0e20*/  IMAD.WIDE.U32 R10, R9, 0x4, R6 ;  /* 0x00000004090a7825 */ /* 0x000fe200078e0006 */
[----:B------:R-:W-:Y:S01]  /*0e30*/  ULOP3.LUT UR4, UR5, 0x7ffffff0, URZ, 0xc0, !UPT ;  /* 0x7ffffff005047892 */ /* 0x000fe2000f8ec0ff */
[----:B------:R-:W-:Y:S02]  /*0e40*/  MOV R0, 0xf149f2ca ;  /* 0xf149f2ca00007802 */ /* 0x000fe40000000f00 */
[----:B------:R-:W-:Y:S01]  /*0e50*/  IADD3 R15, P0, PT, R10, 0x20, RZ ;  /* 0x000000200a0f7810 */ /* 0x000fe20007f1e0ff */
[----:B------:R-:W-:-:S03]  /*0e60*/  UIADD3 UR6, UPT, UPT, -UR4, URZ, URZ ;  /* 0x000000ff04067290 */ /* 0x000fc6000fffe1ff */
[----:B------:R-:W-:-:S09]  /*0e70*/  IADD3.X R11, PT, PT, RZ, R11, RZ, P0, !PT ;  /* 0x0000000bff0b7210 */ /* 0x000fd200007fe4ff */
.L_x_12:
[----:B------:R-:W-:-:S05]  /*0e80*/  MOV R10, R15 ;  /* 0x0000000f000a7202 */ /* 0x000fca0000000f00 */
[----:B------:R-:W2:Y:S04]  /*0e90*/  LDG.E R17, desc[UR8][R10.64+-0x20] ;  /* 0xffffe0080a117981 */ /* 0x000ea8000c1e1900 */
[----:B------:R-:W2:Y:S04]  /*0ea0*/  LDG.E R16, desc[UR8][R10.64+-0x1c] ;  /* 0xffffe4080a107981 */ /* 0x000ea8000c1e1900 */
[----:B------:R-:W3:Y:S04]  /*0eb0*/  LDG.E R19, desc[UR8][R10.64+-0x18] ;  /* 0xffffe8080a137981 */ /* 0x000ee8000c1e1900 */
        /* <DEDUP_REMOVED lines=12> */
[----:B0-----:R0:W5:Y:S01]  /*0f80*/  LDG.E R3, desc[UR8][R10.64+0x1c] ;  /* 0x00001c080a037981 */ /* 0x001162000c1e1900 */
[----:B------:R-:W-:-:S04]  /*0f90*/  UIADD3 UR6, UPT, UPT, UR6, 0x10, URZ ;  /* 0x0000001006067890 */ /* 0x000fc8000fffe0ff */
[----:B------:R-:W-:Y:S01]  /*0fa0*/  UISETP.NE.AND UP0, UPT, UR6, URZ, UPT ;  /* 0x000000ff0600728c */ /* 0x000fe2000bf05270 */
[----:B--2---:R-:W-:-:S04]  /*0fb0*/  FMNMX3 R16, R0, R17, R16, !PT ;  /* 0x0000001100107276 */ /* 0x004fc80007800010 */
[----:B---3--:R-:W-:-:S04]  /*0fc0*/  FMNMX3 R16, R16, R19, R18, !PT ;  /* 0x0000001310107276 */ /* 0x008fc80007800012 */
[----:B----4-:R-:W-:-:S04]  /*0fd0*/  FMNMX3 R16, R16, R21, R20, !PT ;  /* 0x0000001510107276 */ /* 0x010fc80007800014 */
[----:B-----5:R-:W-:-:S04]  /*0fe0*/  FMNMX3 R16, R16, R23, R22, !PT ;  /* 0x0000001710107276 */ /* 0x020fc80007800016 */
[----:B------:R-:W-:-:S04]  /*0ff0*/  FMNMX3 R16, R16, R25, R24, !PT ;  /* 0x0000001910107276 */ /* 0x000fc80007800018 */
[----:B------:R-:W-:Y:S02]  /*1000*/  FMNMX3 R14, R16, R14, R15, !PT ;  /* 0x0000000e100e7276 */ /* 0x000fe4000780000f */
[----:B------:R-:W-:-:S04]  /*1010*/  IADD3 R15, P0, PT, R10, 0x40, RZ ;  /* 0x000000400a0f7810 */ /* 0x000fc80007f1e0ff */
[----:B0-----:R-:W-:Y:S02]  /*1020*/  IADD3.X R11, PT, PT, RZ, R11, RZ, P0, !PT ;  /* 0x0000000bff0b7210 */ /* 0x001fe400007fe4ff */
[----:B------:R-:W-:-:S04]  /*1030*/  FMNMX3 R8, R14, R13, R8, !PT ;  /* 0x0000000d0e087276 */ /* 0x000fc80007800008 */
[----:B------:R-:W-:Y:S01]  /*1040*/  FMNMX3 R0, R8, R12, R3, !PT ;  /* 0x0000000c08007276 */ /* 0x000fe20007800003 */
[----:B------:R-:W-:Y:S06]  /*1050*/  BRA.U UP0, `(.L_x_12) ;  /* 0xfffffffd00887547 */ /* 0x000fec000b83ffff */
.L_x_11:
[----:B------:R-:W-:Y:S05]  /*1060*/  BRA.U !UP1, `(.L_x_10) ;  /* 0x0000000109d87547 */ /* 0x000fea000b800000 */
[----:B------:R-:W-:Y:S02]  /*1070*/  UISETP.GE.U32.AND UP0, UPT, UR7, 0x8, UPT ;  /* 0x000000080700788c */ /* 0x000fe4000bf06070 */
[----:B------:R-:W-:-:S04]  /*1080*/  ULOP3.LUT UR10, UR5, 0x7, URZ, 0xc0, !UPT ;  /* 0x00000007050a7892 */ /* 0x000fc8000f8ec0ff */
[----:B------:R-:W-:-:S03]  /*1090*/  UISETP.NE.AND UP1, UPT, UR10, URZ, UPT ;  /* 0x000000ff0a00728c */ /* 0x000fc6000bf25270 */
[----:B------:R-:W-:Y:S08]  /*10a0*/  BRA.U !UP0, `(.L_x_13) ;  /* 0x0000000108507547 */ /* 0x000ff0000b800000 */
[----:B------:R-:W1:Y:S01]  /*10b0*/  LDCU.64 UR6, c[0x0][0x398] ;  /* 0x00007300ff0677ac */ /* 0x000e620008000a00 */
[C---:B0-----:R-:W-:Y:S02]  /*10c0*/  IADD3 R3, P0, PT, R9.reuse, UR4, RZ ;  /* 0x0000000409037c10 */ /* 0x041fe4000ff1e0ff */
[----:B------:R-:W-:Y:S02]  /*10d0*/  IADD3 R13, PT, PT, R9, UR4, RZ ;  /* 0x00000004090d7c10 */ /* 0x000fe4000fffe0ff */
[----:B------:R-:W-:-:S03]  /*10e0*/  IADD3.X R8, PT, PT, RZ, RZ, RZ, P0, !PT ;  /* 0x000000ffff087210 */ /* 0x000fc600007fe4ff */
[----:B------:R-:W-:-:S06]  /*10f0*/  IMAD.WIDE.U32 R12, R13, 0x4, R6 ;  /* 0x000000040d0c7825 */ /* 0x000fcc00078e0006 */
[----:B------:R-:W2:Y:S01]  /*1100*/  LDG.E R13, desc[UR8][R12.64] ;  /* 0x000000080c0d7981 */ /* 0x000ea2000c1e1900 */
[----:B-1----:R-:W-:-:S04]  /*1110*/  LEA R10, P0, R3, UR6, 0x2 ;  /* 0x00000006030a7c11 */ /* 0x002fc8000f8010ff */
[----:B------:R-:W-:-:S05]  /*1120*/  LEA.HI.X R11, R3, UR7, R8, 0x2, P0 ;  /* 0x00000007030b7c11 */ /* 0x000fca00080f1408 */
[----:B------:R-:W2:Y:S04]  /*1130*/  LDG.E R3, desc[UR8][R10.64+0x4] ;  /* 0x000004080a037981 */ /* 0x000ea8000c1e1900 */
[----:B------:R-:W3:Y:S04]  /*1140*/  LDG.E R8, desc[UR8][R10.64+0x8] ;  /* 0x000008080a087981 */ /* 0x000ee8000c1e1900 */
[----:B------:R-:W3:Y:S04]  /*1150*/  LDG.E R14, desc[UR8][R10.64+0xc] ;  /* 0x00000c080a0e7981 */ /* 0x000ee8000c1e1900 */
[----:B------:R-:W4:Y:S04]  /*1160*/  LDG.E R16, desc[UR8][R10.64+0x10] ;  /* 0x000010080a107981 */ /* 0x000f28000c1e1900 */
[----:B------:R-:W4:Y:S04]  /*1170*/  LDG.E R15, desc[UR8][R10.64+0x14] ;  /* 0x000014080a0f7981 */ /* 0x000f28000c1e1900 */
[----:B------:R-:W5:Y:S04]  /*1180*/  LDG.E R18, desc[UR8][R10.64+0x18] ;  /* 0x000018080a127981 */ /* 0x000f68000c1e1900 */
[----:B------:R-:W5:Y:S01]  /*1190*/  LDG.E R17, desc[UR8][R10.64+0x1c] ;  /* 0x00001c080a117981 */ /* 0x000f62000c1e1900 */
[----:B------:R-:W-:Y:S01]  /*11a0*/  UIADD3 UR4, UPT, UPT, UR4, 0x8, URZ ;  /* 0x0000000804047890 */ /* 0x000fe2000fffe0ff */
[----:B--2---:R-:W-:-:S04]  /*11b0*/  FMNMX3 R3, R0, R13, R3, !PT ;  /* 0x0000000d00037276 */ /* 0x004fc80007800003 */
[----:B---3--:R-:W-:-:S04]  /*11c0*/  FMNMX3 R3, R3, R8, R14, !PT ;  /* 0x0000000803037276 */ /* 0x008fc8000780000e */
[----:B----4-:R-:W-:-:S04]  /*11d0*/  FMNMX3 R3, R3, R16, R15, !PT ;  /* 0x0000001003037276 */ /* 0x010fc8000780000f */
[----:B-----5:R-:W-:-:S07]  /*11e0*/  FMNMX3 R0, R3, R18, R17, !PT ;  /* 0x0000001203007276 */ /* 0x020fce0007800011 */
.L_x_13:
        /* <DEDUP_REMOVED lines=15> */
[----:B------:R-:W3:Y:S01]  /*12e0*/  LDG.E R8, desc[UR8][R12.64+0xc] ;  /* 0x00000c080c087981 */ /* 0x000ee2000c1e1900 */
[----:B------:R-:W-:Y:S01]  /*12f0*/  UIADD3 UR4, UPT, UPT, UR4, 0x4, URZ ;  /* 0x0000000404047890 */ /* 0x000fe2000fffe0ff */
[----:B--2---:R-:W-:-:S04]  /*1300*/  FMNMX3 R0, R0, R11, R3, !PT ;  /* 0x0000000b00007276 */ /* 0x004fc80007800003 */
[----:B---3--:R-:W-:-:S07]  /*1310*/  FMNMX3 R0, R0, R15, R8, !PT ;  /* 0x0000000f00007276 */ /* 0x008fce0007800008 */
.L_x_14:
[----:B------:R-:W-:Y:S05]  /*1320*/  BRA.U !UP1, `(.L_x_10) ;  /* 0x0000000109287547 */ /* 0x000fea000b800000 */
[----:B------:R-:W-:Y:S01]  /*1330*/  IADD3 R11, PT, PT, R9, UR4, RZ ;  /* 0x00000004090b7c10 */ /* 0x000fe2000fffe0ff */
[----:B------:R-:W-:-:S04]  /*1340*/  UIADD3 UR4, UPT, UPT, -UR6, URZ, URZ ;  /* 0x000000ff06047290 */ /* 0x000fc8000fffe1ff */
[----:B------:R-:W-:-:S08]  /*1350*/  IMAD.WIDE.U32 R10, R11, 0x4, R6 ;  /* 0x000000040b0a7825 */ /* 0x000fd000078e0006 */
.L_x_15:
[----:B0-----:R0:W2:Y:S01]  /*1360*/  LDG.E R3, desc[UR8][R10.64] ;  /* 0x000000080a037981 */ /* 0x0010a2000c1e1900 */
[----:B------:R-:W-:-:S04]  /*1370*/  UIADD3 UR4, UPT, UPT, UR4, 0x1, URZ ;  /* 0x0000000104047890 */ /* 0x000fc8000fffe0ff */
[----:B------:R-:W-:Y:S01]  /*1380*/  UISETP.NE.AND UP0, UPT, UR4, URZ, UPT ;  /* 0x000000ff0400728c */ /* 0x000fe2000bf05270 */
[----:B0-----:R-:W-:-:S04]  /*1390*/  IADD3 R10, P0, PT, R10, 0x4, RZ ;  /* 0x000000040a0a7810 */ /* 0x001fc80007f1e0ff */
[----:B------:R-:W-:Y:S02]  /*13a0*/  IADD3.X R11, PT, PT, RZ, R11, RZ, P0, !PT ;  /* 0x0000000bff0b7210 */ /* 0x000fe400007fe4ff */
[----:B--2---:R-:W-:Y:S02]  /*13b0*/  FMNMX R0, R3, R0, !PT ;  /* 0x0000000003007209 */ /* 0x004fe40007800000 */
[----:B------:R-:W-:Y:S05]  /*13c0*/  BRA.U UP0, `(.L_x_15) ;  /* 0xfffffffd00e47547 */ /* 0x000fea000b83ffff */
.L_x_10:
[----:B------:R-:W-:Y:S01]  /*13d0*/  BAR.SYNC.DEFER_BLOCKING 0x0 ;  /* 0x0000000000007b1d */ /* 0x000fe20000010000 */
[----:B------:R-:W-:Y:S01]  /*13e0*/  UISETP.GE.AND UP0, UPT, UR5, 0x1, UPT ;  /* 0x000000010500788c */ /* 0x000fe2000bf06270 */
[----:B0-----:R-:W-:-:S08]  /*13f0*/  MOV R3, RZ ;  /* 0x000000ff00037202 */ /* 0x001fd00000000f00 */
[----:B------:R-:W-:Y:S05]  /*1400*/  BRA.U !UP0, `(.L_x_16) ;  /* 0x0000000d08b47547 */ /* 0x000fea000b800000 */
[----:B------:R-:W-:Y:S01]  /*1410*/  UIADD3 UR4, UPT, UPT, UR5, -0x1, URZ ;  /* 0xffffffff05047890 */ /* 0x000fe2000fffe0ff */
[----:B------:R-:W-:Y:S01]  /*1420*/  HFMA2 R3, -RZ, RZ, 0, 0 ;  /* 0x00000000ff037431 */ /* 0x000fe200000001ff */
[----:B------:R-:W-:Y:S02]  /*1430*/  ULOP3.LUT UR7, UR5, 0x7, URZ, 0xc0, !UPT ;  /* 0x0000000705077892 */ /* 0x000fe4000f8ec0ff */
[----:B------:R-:W-:Y:S02]  /*1440*/  UISETP.GE.U32.AND UP2, UPT, UR4, 0x7, UPT ;  /* 0x000000070400788c */ /* 0x000fe4000bf46070 */
[----:B------:R-:W-:Y:S01]  /*1450*/  UISETP.NE.AND UP1, UPT, UR7, URZ, UPT ;  /* 0x000000ff0700728c */ /* 0x000fe2000bf25270 */
[----:B------:R-:W-:-:S06]  /*1460*/  UMOV UR4, URZ ;  /* 0x000000ff00047c82 */ /* 0x000fcc0008000000 */
[----:B------:R-:W-:Y:S05]  /*1470*/  BRA.U !UP2, `(.L_x_17) ;  /* 0x000000050abc7547 */ /* 0x000fea000b800000 */
[----:B------:R-:W-:Y:S01]  /*1480*/  IMAD.WIDE.U32 R10, R9, 0x4, R6 ;  /* 0x00000004090a7825 */ /* 0x000fe200078e0006 */
[----:B------:R-:W-:Y:S01]  /*1490*/  ULOP3.LUT UR4, UR5, 0x7ffffff8, URZ, 0xc0, !UPT ;  /* 0x7ffffff805047892 */ /* 0x000fe2000f8ec0ff */
[----:B------:R-:W-:Y:S02]  /*14a0*/  MOV R3, RZ ;  /* 0x000000ff00037202 */ /* 0x000fe40000000f00 */
[----:B------:R-:W-:Y:S01]  /*14b0*/  IADD3 R12, P0, PT, R10, 0x10, RZ ;  /* 0x000000100a0c7810 */ /* 0x000fe20007f1e0ff */
[----:B------:R-:W-:-:S03]  /*14c0*/  UIADD3 UR6, UPT, UPT, -UR4, URZ, URZ ;  /* 0x000000ff04067290 */ /* 0x000fc6000fffe1ff */
[----:B------:R-:W-:-:S09]  /*14d0*/  IADD3.X R13, PT, PT, RZ, R11, RZ, P0, !PT ;  /* 0x0000000bff0d7210 */ /* 0x000fd200007fe4ff */
.L_x_18:
[----:B------:R-:W-:Y:S02]  /*14e0*/  MOV R10, R12 ;  /* 0x0000000c000a7202 */ /* 0x000fe40000000f00 */
[----:B------:R-:W-:-:S05]  /*14f0*/  MOV R11, R13 ;  /* 0x0000000d000b7202 */ /* 0x000fca0000000f00 */
[----:B------:R-:W2:Y:S04]  /*1500*/  LDG.E R15, desc[UR8][R10.64+-0x10] ;  /* 0xfffff0080a0f7981 */ /* 0x000ea8000c1e1900 */
[----:B------:R-:W3:Y:S04]  /*1510*/  LDG.E R29, desc[UR8][R10.64+-0xc] ;  /* 0xfffff4080a1d7981 */ /* 0x000ee8000c1e1900 */
[----:B------:R-:W4:Y:S04]  /*1520*/  LDG.E R20, desc[UR8][R10.64+-0x8] ;  /* 0xfffff8080a147981 */ /* 0x000f28000c1e1900 */
[----:B------:R-:W5:Y:S04]  /*1530*/  LDG.E R17, desc[UR8][R10.64+-0x4] ;  /* 0xfffffc080a117981 */ /* 0x000f68000c1e1900 */
[----:B------:R-:W4:Y:S04]  /*1540*/  LDG.E R23, desc[UR8][R10.64] ;  /* 0x000000080a177981 */ /* 0x000f28000c1e1900 */
[----:B------:R-:W5:Y:S04]  /*1550*/  LDG.E R19, desc[UR8][R10.64+0x4] ;  /* 0x000004080a137981 */ /* 0x000f68000c1e1900 */
[----:B------:R-:W5:Y:S04]  /*1560*/  LDG.E R21, desc[UR8][R10.64+0x8] ;  /* 0x000008080a157981 */ /* 0x000f68000c1e1900 */
[----:B------:R-:W5:Y:S01]  /*1570*/  LDG.E R13, desc[UR8][R10.64+0xc] ;  /* 0x00000c080a0d7981 */ /* 0x000f62000c1e1900 */
[----:B------:R-:W-:Y:S01]  /*1580*/  HFMA2 R8, -RZ, RZ, 0.96630859375, -0.0022525787353515625 ;  /* 0x3bbb989dff087431 */ /* 0x000fe200000001ff */
[----:B------:R-:W-:Y:S01]  /*1590*/  MOV R12, 0x437c0000 ;  /* 0x437c0000000c7802 */ /* 0x000fe20000000f00 */
[----:B------:R-:W-:-:S04]  /*15a0*/  UIADD3 UR6, UPT, UPT, UR6, 0x8, URZ ;  /* 0x0000000806067890 */ /* 0x000fc8000fffe0ff */
[----:B------:R-:W-:Y:S01]  /*15b0*/  UISETP.NE.AND UP2, UPT, UR6, URZ, UPT ;  /* 0x000000ff0600728c */ /* 0x000fe2000bf45270 */
[----:B--2---:R-:W-:-:S04]  /*15c0*/  FADD R25, R15, -R0 ;  /* 0x800000000f197221 */ /* 0x004fc80000000000 */
[----:B------:R-:W-:Y:S01]  /*15d0*/  FFMA.SAT R15, R25, R8, 0.5 ;  /* 0x3f000000190f7423 */ /* 0x000fe20000002008 */
[----:B---3--:R-:W-:-:S03]  /*15e0*/  FADD R29, R29, -R0 ;  /* 0x800000001d1d7221 */ /* 0x008fc60000000000 */
[----:B------:R-:W-:Y:S01]  /*15f0*/  FFMA.RM R15, R15, R12, 12582913 ;  /* 0x4b4000010f0f7423 */ /* 0x000fe2000000400c */
[----:B------:R-:W-:-:S03]  /*1600*/  FFMA.SAT R27, R29, R8, 0.5 ;  /* 0x3f0000001d1b7423 */ /* 0x000fc60000002008 */
[----:B------:R-:W-:-:S04]  /*1610*/  FADD R14, R15, -12583039 ;  /* 0xcb40007f0f0e7421 */ /* 0x000fc80000000000 */
[----:B------:R-:W-:Y:S01]  /*1620*/  FFMA R14, R25, 1.4426950216293334961, -R14 ;  /* 0x3fb8aa3b190e7823 */ /* 0x000fe2000000080e */
[----:B----4-:R-:W-:-:S03]  /*1630*/  FADD R23, R23, -R0 ;  /* 0x8000000017177221 */ /* 0x010fc60000000000 */
[----:B------:R-:W-:Y:S01]  /*1640*/  FFMA R18, R25, 1.925963033500011079e-08, R14 ;  /* 0x32a5706019127823 */ /* 0x000fe2000000000e */
[--C-:B------:R-:W-:Y:S01]  /*1650*/  FADD R25, R20, -R0.reuse ;  /* 0x8000000014197221 */ /* 0x100fe20000000000 */
[----:B------:R-:W-:Y:S01]  /*1660*/  FFMA.RM R14, R27, R12, 12582913 ;  /* 0x4b4000011b0e7423 */ /* 0x000fe2000000400c */
[----:B------:R-:W-:Y:S01]  /*1670*/  SHF.L.U32 R20, R15, 0x17, RZ ;  /* 0x000000170f147819 */ /* 0x000fe200000006ff */
[----:B------:R0:W1:Y:S01]  /*1680*/  MUFU.EX2 R16, R18 ;  /* 0x0000001200107308 */ /* 0x0000620000000800 */
[----:B------:R-:W-:Y:S01]  /*1690*/  FFMA.SAT R27, R25, R8, 0.5 ;  /* 0x3f000000191b7423 */ /* 0x000fe20000002008 */
[----:B------:R-:W-:Y:S01]  /*16a0*/  FADD R22, R14, -12583039 ;  /* 0xcb40007f0e167421 */ /* 0x000fe20000000000 */
[--C-:B-----5:R-:W-:Y:S02]  /*16b0*/  FADD R13, R13, -R0.reuse ;  /* 0x800000000d0d7221 */ /* 0x120fe40000000000 */
[----:B------:R-:W-:Y:S01]  /*16c0*/  FFMA.RM R15, R27, R12, 12582913 ;  /* 0x4b4000011b0f7423 */ /* 0x000fe2000000400c */
[----:B------:R-:W-:Y:S01]  /*16d0*/  FADD R27, R17, -R0 ;  /* 0x80000000111b7221 */ /* 0x000fe20000000000 */
[----:B------:R-:W-:-:S02]  /*16e0*/  FFMA R22, R29, 1.4426950216293334961, -R22 ;  /* 0x3fb8aa3b1d167823 */ /* 0x000fc40000000816 */
[----:B0-----:R-:W-:Y:S01]  /*16f0*/  FADD R18, R15, -12583039 ;  /* 0xcb40007f0f127421 */ /* 0x001fe20000000000 */
[-C--:B------:R-:W-:Y:S01]  /*1700*/  FFMA.SAT R17, R27, R8.reuse, 0.5 ;  /* 0x3f0000001b117423 */ /* 0x080fe20000002008 */
[----:B------:R-:W-:Y:S01]  /*1710*/  FFMA R24, R29, 1.925963033500011079e-08, R22 ;  /* 0x32a570601d187823 */ /* 0x000fe20000000016 */
[----:B------:R-:W-:Y:S01]  /*1720*/  FFMA.SAT R29, R23, R8, 0.5 ;  /* 0x3f000000171d7423 */ /* 0x000fe20000002008 */
[----:B------:R-:W-:Y:S01]  /*1730*/  FFMA R18, R25, 1.4426950216293334961, -R18 ;  /* 0x3fb8aa3b19127823 */ /* 0x000fe20000000812 */
[----:B------:R-:W-:-:S03]  /*1740*/  FFMA.RM R17, R17, R12, 12582913 ;  /* 0x4b40000111117423 */ /* 0x000fc6000000400c */
[----:B------:R-:W-:Y:S01]  /*1750*/  FFMA R25, R25, 1.925963033500011079e-08, R18 ;  /* 0x32a5706019197823 */ /* 0x000fe20000000012 */
[C---:B------:R-:W-:Y:S01]  /*1760*/  FADD R18, R17.reuse, -12583039 ;  /* 0xcb40007f11127421 */ /* 0x040fe20000000000 */
[----:B-1----:R-:W-:Y:S01]  /*1770*/  FMUL R16, R20, R16 ;  /* 0x0000001014107220 */ /* 0x002fe20000400000 */
[----:B------:R-:W-:Y:S01]  /*1780*/  MUFU.EX2 R24, R24 ;  /* 0x0000001800187308 */ /* 0x000fe20000000800 */
[----:B------:R-:W-:Y:S01]  /*1790*/  SHF.L.U32 R17, R17, 0x17, RZ ;  /* 0x0000001711117819 */ /* 0x000fe200000006ff */
[----:B------:R-:W-:Y:S01]  /*17a0*/  FFMA R26, R27, 1.4426950216293334961, -R18 ;  /* 0x3fb8aa3b1b1a7823 */ /* 0x000fe20000000812 */
[----:B------:R-:W-:Y:S01]  /*17b0*/  FFMA.RM R18, R29, R12, 12582913 ;  /* 0x4b4000011d127423 */ /* 0x000fe2000000400c */
[----:B------:R-:W-:Y:S01]  /*17c0*/  FADD R29, R19, -R0 ;  /* 0x80000000131d7221 */ /* 0x000fe20000000000 */
[----:B------:R-:W-:Y:S01]  /*17d0*/  FADD R3, R16, R3 ;  /* 0x0000000310037221 */ /* 0x000fe20000000000 */
[----:B------:R-:W-:Y:S01]  /*17e0*/  FFMA R26, R27, 1.925963033500011079e-08, R26 ;  /* 0x32a570601b1a7823 */ /* 0x000fe2000000001a */
[----:B------:R-:W-:Y:S01]  /*17f0*/  FADD R20, R18, -12583039 ;  /* 0xcb40007f12147421 */ /* 0x000fe20000000000 */
[----:B------:R-:W-:Y:S01]  /*1800*/  FFMA.SAT R19, R29, R8, 0.5 ;  /* 0x3f0000001d137423 */ /* 0x000fe20000002008 */
[----:B------:R-:W-:Y:S01]  /*1810*/  MUFU.EX2 R25, R25 ;  /* 0x0000001900197308 */ /* 0x000fe20000000800 */
[----:B------:R-:W-:Y:S01]  /*1820*/  STG.E desc[UR8][R10.64+-0x10], R16 ;  /* 0xfffff0100a007986 */ /* 0x000fe2000c101908 */
[----:B------:R-:W-:Y:S01]  /*1830*/  FFMA R20, R23, 1.4426950216293334961, -R20 ;  /* 0x3fb8aa3b17147823 */ /* 0x000fe20000000814 */
[----:B------:R-:W-:-:S03]  /*1840*/  FFMA.RM R19, R19, R12, 12582913 ;  /* 0x4b40000113137423 */ /* 0x000fc6000000400c */
[----:B------:R-:W-:Y:S01]  /*1850*/  FFMA R20, R23, 1.925963033500011079e-08, R20 ;  /* 0x32a5706017147823 */ /* 0x000fe20000000014 */
[----:B------:R-:W-:Y:S01]  /*1860*/  FADD R22, R19, -12583039 ;  /* 0xcb40007f13167421 */ /* 0x000fe20000000000 */
[----:B------:R-:W-:Y:S01]  /*1870*/  FADD R23, R21, -R0 ;  /* 0x8000000015177221 */ /* 0x000fe20000000000 */
[----:B------:R-:W0:Y:S02]  /*1880*/  MUFU.EX2 R26, R26 ;  /* 0x0000001a001a7308 */ /* 0x000e240000000800 */
[----:B------:R-:W-:Y:S01]  /*1890*/  FFMA R22, R29, 1.4426950216293334961, -R22 ;  /* 0x3fb8aa3b1d167823 */ /* 0x000fe20000000816 */
[----:B------:R-:W-:-:S03]  /*18a0*/  FFMA.SAT R27, R23, R8, 0.5 ;  /* 0x3f000000171b7423 */ /* 0x000fc60000002008 */
[----:B------:R-:W-:Y:S01]  /*18b0*/  FFMA R21, R29, 1.925963033500011079e-08, R22 ;  /* 0x32a570601d157823 */ /* 0x000fe20000000016 */
[----:B------:R-:W-:Y:S01]  /*18c0*/  FFMA.RM R22, R27, R12, 12582913 ;  /* 0x4b4000011b167423 */ /* 0x000fe2000000400c */
[----:B------:R-:W-:Y:S01]  /*18d0*/  FFMA.SAT R27, R13, R8, 0.5 ;  /* 0x3f0000000d1b7423 */ /* 0x000fe20000002008 */
[----:B------:R-:W1:Y:S02]  /*18e0*/  MUFU.EX2 R20, R20 ;  /* 0x0000001400147308 */ /* 0x000e640000000800 */
[C---:B------:R-:W-:Y:S01]  /*18f0*/  FADD R28, R22.reuse, -12583039 ;  /* 0xcb40007f161c7421 */ /* 0x040fe20000000000 */
[----:B------:R-:W-:Y:S01]  /*1900*/  FFMA.RM R12, R27, R12, 12582913 ;  /* 0x4b4000011b0c7423 */ /* 0x000fe2000000400c */
[----:B------:R-:W-:Y:S02]  /*1910*/  SHF.L.U32 R22, R22, 0x17, RZ ;  /* 0x0000001716167819 */ /* 0x000fe400000006ff */
[----:B------:R-:W-:Y:S01]  /*1920*/  FFMA R28, R23, 1.4426950216293334961, -R28 ;  /* 0x3fb8aa3b171c7823 */ /* 0x000fe2000000081c */
[----:B------:R-:W-:Y:S01]  /*1930*/  FADD R8, R12, -12583039 ;  /* 0xcb40007f0c087421 */ /* 0x000fe20000000000 */
[----:B------:R-:W2:Y:S01]  /*1940*/  MUFU.EX2 R21, R21 ;  /* 0x0000001500157308 */ /* 0x000ea20000000800 */
[----:B0-----:R-:W-:Y:S01]  /*1950*/  FMUL R17, R17, R26 ;  /* 0x0000001a11117220 */ /* 0x001fe20000400000 */
[----:B------:R-:W-:Y:S01]  /*1960*/  FFMA R23, R23, 1.925963033500011079e-08, R28 ;  /* 0x32a5706017177823 */ /* 0x000fe2000000001c */
[----:B------:R-:W-:-:S03]  /*1970*/  FFMA R8, R13, 1.4426950216293334961, -R8 ;  /* 0x3fb8aa3b0d087823 */ /* 0x000fc60000000808 */
[----:B------:R-:W-:Y:S01]  /*1980*/  STG.E desc[UR8][R10.64+-0x4], R17 ;  /* 0xfffffc110a007986 */ /* 0x000fe2000c101908 */
[----:B------:R-:W-:Y:S01]  /*1990*/  FFMA R8, R13, 1.925963033500011079e-08, R8 ;  /* 0x32a570600d087823 */ /* 0x000fe20000000008 */
[----:B------:R-:W0:Y:S01]  /*19a0*/  MUFU.EX2 R23, R23 ;  /* 0x0000001700177308 */ /* 0x000e220000000800 */
[----:B------:R-:W-:Y:S02]  /*19b0*/  SHF.L.U32 R13, R14, 0x17, RZ ;  /* 0x000000170e0d7819 */ /* 0x000fe400000006ff */
[----:B------:R-:W-:Y:S02]  /*19c0*/  SHF.L.U32 R14, R15, 0x17, RZ ;  /* 0x000000170f0e7819 */ /* 0x000fe400000006ff */
[----:B------:R-:W-:Y:S01]  /*19d0*/  SHF.L.U32 R15, R18, 0x17, RZ ;  /* 0x00000017120f7819 */ /* 0x000fe200000006ff */
[----:B------:R-:W-:Y:S01]  /*19e0*/  FMUL R13, R13, R24 ;  /* 0x000000180d0d7220 */ /* 0x000fe20000400000 */
[----:B------:R-:W-:Y:S01]  /*19f0*/  SHF.L.U32 R18, R19, 0x17, RZ ;  /* 0x0000001713127819 */ /* 0x000fe200000006ff */
[----:B------:R-:W3:Y:S01]  /*1a00*/  MUFU.EX2 R8, R8 ;  /* 0x0000000800087308 */ /* 0x000ee20000000800 */
[----:B------:R-:W-:Y:S01]  /*1a10*/  SHF.L.U32 R19, R12, 0x17, RZ ;  /* 0x000000170c137819 */ /* 0x000fe200000006ff */
[----:B------:R-:W-:Y:S01]  /*1a20*/  FMUL R14, R14, R25 ;  /* 0x000000190e0e7220 */ /* 0x000fe20000400000 */
[----:B-1----:R-:W-:Y:S01]  /*1a30*/  FMUL R15, R15, R20 ;  /* 0x000000140f0f7220 */ /* 0x002fe20000400000 */
[----:B--2---:R-:W-:Y:S01]  /*1a40*/  FMUL R18, R18, R21 ;  /* 0x0000001512127220 */ /* 0x004fe20000400000 */
[----:B------:R-:W-:Y:S01]  /*1a50*/  FADD R3, R3, R13 ;  /* 0x0000000d03037221 */ /* 0x000fe20000000000 */
[----:B------:R-:W-:Y:S01]  /*1a60*/  IADD3 R12, P0, PT, R10, 0x20, RZ ;  /* 0x000000200a0c7810 */ /* 0x000fe20007f1e0ff */
[----:B------:R-:W-:Y:S01]  /*1a70*/  STG.E desc[UR8][R10.64+-0x8], R14 ;  /* 0xfffff80e0a007986 */ /* 0x000fe2000c101908 */
[----:B0-----:R-:W-:Y:S01]  /*1a80*/  FMUL R22, R22, R23 ;  /* 0x0000001716167220 */ /* 0x001fe20000400000 */
[----:B------:R-:W-:-:S02]  /*1a90*/  FADD R3, R3, R14 ;  /* 0x0000000e03037221 */ /* 0x000fc40000000000 */
[----:B------:R-:W-:Y:S02]  /*1aa0*/  STG.E desc[UR8][R10.64], R15 ;  /* 0x0000000f0a007986 */ /* 0x000fe4000c101908 */
[----:B------:R-:W-:Y:S02]  /*1ab0*/  FADD R3, R3, R17 ;  /* 0x0000001103037221 */ /* 0x000fe40000000000 */
[----:B------:R-:W-:Y:S01]  /*1ac0*/  STG.E desc[UR8][R10.64+0x4], R18 ;  /* 0x000004120a007986 */ /* 0x000fe2000c101908 */
[----:B---3--:R-:W-:Y:S01]  /*1ad0*/  FMUL R8, R19, R8 ;  /* 0x0000000813087220 */ /* 0x008fe20000400000 */
[----:B------:R-:W-:Y:S02]  /*1ae0*/  FADD R3, R3, R15 ;  /* 0x0000000f03037221 */ /* 0x000fe40000000000 */
[----:B------:R-:W-:Y:S02]  /*1af0*/  STG.E desc[UR8][R10.64+0x8], R22 ;  /* 0x000008160a007986 */ /* 0x000fe4000c101908 */
[----:B------:R-:W-:-:S02]  /*1b00*/  FADD R3, R3, R18 ;  /* 0x0000001203037221 */ /* 0x000fc40000000000 */
[----:B------:R-:W-:Y:S02]  /*1b10*/  STG.E desc[UR8][R10.64+0xc], R8 ;  /* 0x00000c080a007986 */ /* 0x000fe4000c101908 */
[----:B------:R-:W-:Y:S02]  /*1b20*/  FADD R3, R3, R22 ;  /* 0x0000001603037221 */ /* 0x000fe40000000000 */
[----:B------:R0:W-:Y:S02]  /*1b30*/  STG.E desc[UR8][R10.64+-0xc], R13 ;  /* 0xfffff40d0a007986 */ /* 0x0001e4000c101908 */
[----:B------:R-:W-:Y:S01]  /*1b40*/  FADD R3, R3, R8 ;  /* 0x0000000803037221 */ /* 0x000fe20000000000 */
[----:B0-----:R-:W-:Y:S01]  /*1b50*/  IADD3.X R13, PT, PT, RZ, R11, RZ, P0, !PT ;  /* 0x0000000bff0d7210 */ /* 0x001fe200007fe4ff */
[----:B------:R-:W-:Y:S06]  /*1b60*/  BRA.U UP2, `(.L_x_18) ;  /* 0xfffffff9025c7547 */ /* 0x000fec000b83ffff */
.L_x_17:
[----:B------:R-:W-:Y:S05]  /*1b70*/  BRA.U !UP1, `(.L_x_16) ;  /* 0x0000000509d87547 */ /* 0x000fea000b800000 */
[----:B------:R-:W-:Y:S02]  /*1b80*/  UISETP.GE.U32.AND UP1, UPT, UR7, 0x4, UPT ;  /* 0x000000040700788c */ /* 0x000fe4000bf26070 */
[----:B------:R-:W-:-:S04]  /*1b90*/  ULOP3.LUT UR10, UR5, 0x3, URZ, 0xc0, !UPT ;  /* 0x00000003050a7892 */ /* 0x000fc8000f8ec0ff */
[----:B------:R-:W-:-:S03]  /*1ba0*/  UISETP.NE.AND UP2, UPT, UR10, URZ, UPT ;  /* 0x000000ff0a00728c */ /* 0x000fc6000bf45270 */
[----:B------:R-:W-:Y:S08]  /*1bb0*/  BRA.U !UP1, `(.L_x_19) ;  /* 0x0000000109e87547 */ /* 0x000ff0000b800000 */
[----:B------:R-:W-:Y:S01]  /*1bc0*/  IADD3 R13, PT, PT, R9, UR4, RZ ;  /* 0x00000004090d7c10 */ /* 0x000fe2000fffe0ff */
[----:B------:R-:W-:Y:S01]  /*1bd0*/  HFMA2 R8, -RZ, RZ, 0.96630859375, -0.0022525787353515625 ;  /* 0x3bbb989dff087431 */ /* 0x000fe200000001ff */
[----:B------:R-:W-:Y:S01]  /*1be0*/  MOV R14, 0x437c0000 ;  /* 0x437c0000000e7802 */ /* 0x000fe20000000f00 */
[----:B------:R-:W0:Y:S02]  /*1bf0*/  LDCU.64 UR6, c[0x0][0x398] ;  /* 0x00007300ff0677ac */ /* 0x000e240008000a00 */
[----:B------:R-:W-:-:S05]  /*1c00*/  IMAD.WIDE.U32 R12, R13, 0x4, R6 ;  /* 0x000000040d0c7825 */ /* 0x000fca00078e0006 */
[----:B------:R-:W2:Y:S02]  /*1c10*/  LDG.E R11, desc[UR8][R12.64] ;  /* 0x000000080c0b7981 */ /* 0x000ea4000c1e1900 */
[----:B--2---:R-:W-:-:S04]  /*1c20*/  FADD R11, R11, -R0 ;  /* 0x800000000b0b7221 */ /* 0x004fc80000000000 */
[----:B------:R-:W-:-:S04]  /*1c30*/  FFMA.SAT R15, R11, R8, 0.5 ;  /* 0x3f0000000b0f7423 */ /* 0x000fc80000002008 */
[----:B------:R-:W-:-:S04]  /*1c40*/  FFMA.RM R15, R15, R14, 12582913 ;  /* 0x4b4000010f0f7423 */ /* 0x000fc8000000400e */
[C---:B------:R-:W-:Y:S01]  /*1c50*/  FADD R10, R15.reuse, -12583039 ;  /* 0xcb40007f0f0a7421 */ /* 0x040fe20000000000 */
[----:B------:R-:W-:-:S03]  /*1c60*/  SHF.L.U32 R15, R15, 0x17, RZ ;  /* 0x000000170f0f7819 */ /* 0x000fc600000006ff */
[----:B------:R-:W-:-:S04]  /*1c70*/  FFMA R10, R11, 1.4426950216293334961, -R10 ;  /* 0x3fb8aa3b0b0a7823 */ /* 0x000fc8000000080a */
[----:B------:R-:W-:Y:S01]  /*1c80*/  FFMA R16, R11, 1.925963033500011079e-08, R10 ;  /* 0x32a570600b107823 */ /* 0x000fe2000000000a */
[----:B------:R-:W-:-:S04]  /*1c90*/  IADD3 R11, P0, PT, R9, UR4, RZ ;  /* 0x00000004090b7c10 */ /* 0x000fc8000ff1e0ff */
[----:B------:R-:W-:Y:S01]  /*1ca0*/  IADD3.X R18, PT, PT, RZ, RZ, RZ, P0, !PT ;  /* 0x000000ffff127210 */ /* 0x000fe200007fe4ff */
[----:B------:R-:W1:Y:S01]  /*1cb0*/  MUFU.EX2 R16, R16 ;  /* 0x0000001000107308 */ /* 0x000e620000000800 */
[----:B0-----:R-:W-:-:S04]  /*1cc0*/  LEA R10, P0, R11, UR6, 0x2 ;  /* 0x000000060b0a7c11 */ /* 0x001fc8000f8010ff */
[----:B------:R-:W-:Y:S01]  /*1cd0*/  LEA.HI.X R11, R11, UR7, R18, 0x2, P0 ;  /* 0x000000070b0b7c11 */ /* 0x000fe200080f1412 */
[----:B-1----:R-:W-:-:S05]  /*1ce0*/  FMUL R15, R15, R16 ;  /* 0x000000100f0f7220 */ /* 0x002fca0000400000 */
[----:B------:R0:W-:Y:S04]  /*1cf0*/  STG.E desc[UR8][R12.64], R15 ;  /* 0x0000000f0c007986 */ /* 0x0001e8000c101908 */
[----:B------:R-:W2:Y:S04]  /*1d00*/  LDG.E R17, desc[UR8][R10.64+0x4] ;  /* 0x000004080a117981 */ /* 0x000ea8000c1e1900 */
[----:B------:R-:W3:Y:S04]  /*1d10*/  LDG.E R19, desc[UR8][R10.64+0x8] ;  /* 0x000008080a137981 */ /* 0x000ee8000c1e1900 */
[----:B------:R-:W4:Y:S01]  /*1d20*/  LDG.E R25, desc[UR8][R10.64+0xc] ;  /* 0x00000c080a197981 */ /* 0x000f22000c1e1900 */
[----:B------:R-:W-:Y:S01]  /*1d30*/  FADD R3, R3, R15 ;  /* 0x0000000f03037221 */ /* 0x000fe20000000000 */
[----:B------:R-:W-:Y:S01]  /*1d40*/  UIADD3 UR4, UPT, UPT, UR4, 0x4, URZ ;  /* 0x0000000404047890 */ /* 0x000fe2000fffe0ff */
[----:B--2---:R-:W-:-:S04]  /*1d50*/  FADD R21, R17, -R0 ;  /* 0x8000000011157221 */ /* 0x004fc80000000000 */
[----:B------:R-:W-:Y:S01]  /*1d60*/  FFMA.SAT R17, R21, R8, 0.5 ;  /* 0x3f00000015117423 */ /* 0x000fe20000002008 */
[----:B---3--:R-:W-:-:S03]  /*1d70*/  FADD R19, R19, -R0 ;  /* 0x8000000013137221 */ /* 0x008fc60000000000 */
[----:B------:R-:W-:Y:S01]  /*1d80*/  FFMA.RM R16, R17, R14, 12582913 ;  /* 0x4b40000111107423 */ /* 0x000fe2000000400e */
[----:B----4-:R-:W-:Y:S01]  /*1d90*/  FADD R17, R25, -R0 ;  /* 0x8000000019117221 */ /* 0x010fe20000000000 */
[-C--:B------:R-:W-:Y:S02]  /*1da0*/  FFMA.SAT R23, R19, R8.reuse, 0.5 ;  /* 0x3f00000013177423 */ /* 0x080fe40000002008 */
[C---:B------:R-:W-:Y:S01]  /*1db0*/  FADD R18, R16.reuse, -12583039 ;  /* 0xcb40007f10127421 */ /* 0x040fe20000000000 */
[----:B0-----:R-:W-:Y:S01]  /*1dc0*/  FFMA.SAT R13, R17, R8, 0.5 ;  /* 0x3f000000110d7423 */ /* 0x001fe20000002008 */
[-C--:B------:R-:W-:Y:S01]  /*1dd0*/  FFMA.RM R12, R23, R14.reuse, 12582913 ;  /* 0x4b400001170c7423 */ /* 0x080fe2000000400e */
[----:B------:R-:W-:Y:S01]  /*1de0*/  SHF.L.U32 R16, R16, 0x17, RZ ;  /* 0x0000001710107819 */ /* 0x000fe200000006ff */
[----:B------:R-:W-:Y:S01]  /*1df0*/  FFMA R18, R21, 1.4426950216293334961, -R18 ;  /* 0x3fb8aa3b15127823 */ /* 0x000fe20000000812 */
[----:B------:R-:W-:Y:S01]  /*1e00*/  FFMA.RM R14, R13, R14, 12582913 ;  /* 0x4b4000010d0e7423 */ /* 0x000fe2000000400e */
[C---:B------:R-:W-:Y:S01]  /*1e10*/  FADD R8, R12.reuse, -12583039 ;  /* 0xcb40007f0c087421 */ /* 0x040fe20000000000 */
[----:B------:R-:W-:Y:S01]  /*1e20*/  SHF.L.U32 R12, R12, 0x17, RZ ;  /* 0x000000170c0c7819 */ /* 0x000fe200000006ff */
[----:B------:R-:W-:Y:S01]  /*1e30*/  FFMA R18, R21, 1.925963033500011079e-08, R18 ;  /* 0x32a5706015127823 */ /* 0x000fe20000000012 */
[C---:B------:R-:W-:Y:S01]  /*1e40*/  FADD R20, R14.reuse, -12583039 ;  /* 0xcb40007f0e147421 */ /* 0x040fe20000000000 */
[----:B------:R-:W-:Y:S01]  /*1e50*/  FFMA R8, R19, 1.4426950216293334961, -R8 ;  /* 0x3fb8aa3b13087823 */ /* 0x000fe20000000808 */
[----:B------:R-:W-:Y:S01]  /*1e60*/  SHF.L.U32 R14, R14, 0x17, RZ ;  /* 0x000000170e0e7819 */ /* 0x000fe200000006ff */
[----:B------:R-:W0:Y:S01]  /*1e70*/  MUFU.EX2 R13, R18 ;  /* 0x00000012000d7308 */ /* 0x000e220000000800 */
[----:B------:R-:W-:Y:S01]  /*1e80*/  FFMA R20, R17, 1.4426950216293334961, -R20 ;  /* 0x3fb8aa3b11147823 */ /* 0x000fe20000000814 */
[----:B------:R-:W-:-:S03]  /*1e90*/  FFMA R8, R19, 1.925963033500011079e-08, R8 ;  /* 0x32a5706013087823 */ /* 0x000fc60000000008 */
[----:B------:R-:W-:-:S03]  /*1ea0*/  FFMA R20, R17, 1.925963033500011079e-08, R20 ;  /* 0x32a5706011147823 */ /* 0x000fc60000000014 */
[----:B------:R-:W1:Y:S08]  /*1eb0*/  MUFU.EX2 R19, R8 ;  /* 0x0000000800137308 */ /* 0x000e700000000800 */
[----:B------:R-:W2:Y:S01]  /*1ec0*/  MUFU.EX2 R17, R20 ;  /* 0x0000001400117308 */ /* 0x000ea20000000800 */
[----:B0-----:R-:W-:-:S04]  /*1ed0*/  FMUL R13, R16, R13 ;  /* 0x0000000d100d7220 */ /* 0x001fc80000400000 */
[----:B------:R-:W-:Y:S01]  /*1ee0*/  FADD R3, R3, R13 ;  /* 0x0000000d03037221 */ /* 0x000fe20000000000 */
[----:B------:R0:W-:Y:S01]  /*1ef0*/  STG.E desc[UR8][R10.64+0x4], R13 ;  /* 0x0000040d0a007986 */ /* 0x0001e2000c101908 */
[----:B-1----:R-:W-:-:S04]  /*1f00*/  FMUL R12, R12, R19 ;  /* 0x000000130c0c7220 */ /* 0x002fc80000400000 */
[----:B------:R-:W-:Y:S01]  /*1f10*/  FADD R3, R3, R12 ;  /* 0x0000000c03037221 */ /* 0x000fe20000000000 */
[----:B------:R0:W-:Y:S01]  /*1f20*/  STG.E desc[UR8][R10.64+0x8], R12 ;  /* 0x0000080c0a007986 */ /* 0x0001e2000c101908 */
[----:B--2---:R-:W-:-:S04]  /*1f30*/  FMUL R14, R14, R17 ;  /* 0x000000110e0e7220 */ /* 0x004fc80000400000 */
[----:B------:R-:W-:Y:S01]  /*1f40*/  FADD R3, R3, R14 ;  /* 0x0000000e03037221 */ /* 0x000fe20000000000 */
[----:B------:R0:W-:Y:S06]  /*1f50*/  STG.E desc[UR8][R10.64+0xc], R14 ;  /* 0x00000c0e0a007986 */ /* 0x0001ec000c101908 */
.L_x_19:
[----:B------:R-:W-:Y:S05]  /*1f60*/  BRA.U !UP2, `(.L_x_16) ;  /* 0x000000010adc7547 */ /* 0x000fea000b800000 */
[----:B------:R-:W-:Y:S02]  /*1f70*/  UISETP.NE.AND UP1, UPT, UR10, 0x1, UPT ;  /* 0x000000010a00788c */ /* 0x000fe4000bf25270 */
[----:B------:R-:W-:-:S04]  /*1f80*/  ULOP3.LUT UR6, UR5, 0x1, URZ, 0xc0, !UPT ;  /* 0x0000000105067892 */ /* 0x000fc8000f8ec0ff */
[----:B------:R-:W-:-:S03]  /*1f90*/  UISETP.NE.U32.AND UP2, UPT, UR6, 0x1, UPT ;  /* 0x000000010600788c */ /* 0x000fc6000bf45070 */
[----:B------:R-:W-:Y:S08]  /*1fa0*/  BRA.U !UP1, `(.L_x_20) ;  /* 0x0000000109887547 */ /* 0x000ff0000b800000 */
[----:B0-----:R-:W-:Y:S01]  /*1fb0*/  IADD3 R11, PT, PT, R9, UR4, RZ ;  /* 0x00000004090b7c10 */ /* 0x001fe2000fffe0ff */
        /* <DEDUP_REMOVED lines=12> */
[----:B------:R-:W-:-:S03]  /*2080*/  IADD3 R13, P0, PT, R9, UR4, RZ ;  /* 0x00000004090d7c10 */ /* 0x000fc6000ff1e0ff */
[----:B------:R-:W1:Y:S01]  /*2090*/  MUFU.EX2 R15, R14 ;  /* 0x0000000e000f7308 */ /* 0x000e620000000800 */
[----:B------:R-:W-:Y:S02]  /*20a0*/  IADD3.X R18, PT, PT, RZ, RZ, RZ, P0, !PT ;  /* 0x000000ffff127210 */ /* 0x000fe400007fe4ff */
[----:B0-----:R-:W-:-:S04]  /*20b0*/  LEA R12, P0, R13, UR6, 0x2 ;  /* 0x000000060d0c7c11 */ /* 0x001fc8000f8010ff */
[----:B------:R-:W-:Y:S01]  /*20c0*/  LEA.HI.X R13, R13, UR7, R18, 0x2, P0 ;  /* 0x000000070d0d7c11 */ /* 0x000fe200080f1412 */
[----:B-1----:R-:W-:-:S05]  /*20d0*/  FMUL R8, R8, R15 ;  /* 0x0000000f08087220 */ /* 0x002fca0000400000 */
[----:B------:R1:W-:Y:S04]  /*20e0*/  STG.E desc[UR8][R10.64], R8 ;  /* 0x000000080a007986 */ /* 0x0003e8000c101908 */
[----:B------:R-:W2:Y:S01]  /*20f0*/  LDG.E R15, desc[UR8][R12.64+0x4] ;  /* 0x000004080c0f7981 */ /* 0x000ea2000c1e1900 */
[----:B------:R-:W-:Y:S01]  /*2100*/  FADD R3, R3, R8 ;  /* 0x0000000803037221 */ /* 0x000fe20000000000 */
[----:B------:R-:W-:Y:S01]  /*2110*/  UIADD3 UR4, UPT, UPT, UR4, 0x2, URZ ;  /* 0x0000000204047890 */ /* 0x000fe2000fffe0ff */
[----:B--2---:R-:W-:-:S04]  /*2120*/  FADD R15, R15, -R0 ;  /* 0x800000000f0f7221 */ /* 0x004fc80000000000 */
[----:B------:R-:W-:-:S04]  /*2130*/  FFMA.SAT R16, R15, R16, 0.5 ;  /* 0x3f0000000f107423 */ /* 0x000fc80000002010 */
[----:B------:R-:W-:-:S04]  /*2140*/  FFMA.RM R16, R16, R17, 12582913 ;  /* 0x4b40000110107423 */ /* 0x000fc80000004011 */
[C---:B------:R-:W-:Y:S01]  /*2150*/  FADD R14, R16.reuse, -12583039 ;  /* 0xcb40007f100e7421 */ /* 0x040fe20000000000 */
[----:B------:R-:W-:-:S03]  /*2160*/  SHF.L.U32 R16, R16, 0x17, RZ ;  /* 0x0000001710107819 */ /* 0x000fc600000006ff */
[----:B------:R-:W-:-:S04]  /*2170*/  FFMA R14, R15, 1.4426950216293334961, -R14 ;  /* 0x3fb8aa3b0f0e7823 */ /* 0x000fc8000000080e */
[----:B------:R-:W-:-:S04]  /*2180*/  FFMA R14, R15, 1.925963033500011079e-08, R14 ;  /* 0x32a570600f0e7823 */ /* 0x000fc8000000000e */
[----:B------:R-:W0:Y:S02]  /*2190*/  MUFU.EX2 R15, R14 ;  /* 0x0000000e000f7308 */ /* 0x000e240000000800 */
[----:B0-----:R-:W-:-:S04]  /*21a0*/  FMUL R15, R16, R15 ;  /* 0x0000000f100f7220 */ /* 0x001fc80000400000 */
[----:B------:R-:W-:Y:S01]  /*21b0*/  FADD R3, R3, R15 ;  /* 0x0000000f03037221 */ /* 0x000fe20000000000 */
[----:B------:R1:W-:Y:S06]  /*21c0*/  STG.E desc[UR8][R12.64+0x4], R15 ;  /* 0x0000040f0c007986 */ /* 0x0003ec000c101908 */
.L_x_20:
[----:B------:R-:W-:Y:S05]  /*21d0*/  BRA.U UP2, `(.L_x_16) ;  /* 0x0000000102407547 */ /* 0x000fea000b800000 */
[----:B01----:R-:W-:-:S05]  /*21e0*/  IADD3 R11, PT, PT, R9, UR4, RZ ;  /* 0x00000004090b7c10 */ /* 0x003fca000fffe0ff */
[----:B------:R-:W-:-:S05]  /*21f0*/  IMAD.WIDE.U32 R10, R11, 0x4, R6 ;  /* 0x000000040b0a7825 */ /* 0x000fca00078e0006 */
[----:B------:R-:W2:Y:S01]  /*2200*/  LDG.E R13, desc[UR8][R10.64] ;  /* 0x000000080a0d7981 */ /* 0x000ea2000c1e1900 */
[----:B------:R-:W-:Y:S01]  /*2210*/  HFMA2 R8, -RZ, RZ, 0.96630859375, -0.0022525787353515625 ;  /* 0x3bbb989dff087431 */ /* 0x000fe200000001ff */
[----:B------:R-:W-:Y:S01]  /*2220*/  MOV R15, 0x437c0000 ;  /* 0x437c0000000f7802 */ /* 0x000fe20000000f00 */
        /* <DEDUP_REMOVED lines=11> */
.L_x_16:
[----:B------:R-:W-:Y:S01]  /*22e0*/  BAR.SYNC.DEFER_BLOCKING 0x0 ;  /* 0x0000000000007b1d */ /* 0x000fe20000010000 */
[----:B------:R-:W-:-:S05]  /*22f0*/  MOV R23, RZ ;  /* 0x000000ff00177202 */ /* 0x000fca0000000f00 */
[----:B------:R-:W-:Y:S05]  /*2300*/  BRA.U !UP0, `(.L_x_21) ;  /* 0x0000002508bc7547 */ /* 0x000fea000b800000 */
[----:B------:R-:W-:Y:S02]  /*2310*/  UIADD3 UR7, UPT, UPT, UR5, -0x1, URZ ;  /* 0xffffffff05077890 */ /* 0x000fe4000fffe0ff */
[----:B------:R-:W-:Y:S02]  /*2320*/  ULOP3.LUT UR6, UR5, 0xf, URZ, 0xc0, !UPT ;  /* 0x0000000f05067892 */ /* 0x000fe4000f8ec0ff */
[----:B------:R-:W-:Y:S01]  /*2330*/  UISETP.GE.U32.AND UP0, UPT, UR7, 0xf, UPT ;  /* 0x0000000f0700788c */ /* 0x000fe2000bf06070 */
[----:B------:R-:W-:-:S08]  /*2340*/  UMOV UR4, URZ ;  /* 0x000000ff00047c82 */ /* 0x000fd00008000000 */
[----:B------:R-:W-:Y:S05]  /*2350*/  BRA.U !UP0, `(.L_x_22) ;  /* 0x00000011080c7547 */ /* 0x000fea000b800000 */
[----:B------:R-:W-:Y:S01]  /*2360*/  IMAD.WIDE.U32 R6, R9, 0x4, R6 ;  /* 0x0000000409067825 */ /* 0x000fe200078e0006 */
[----:B------:R-:W-:Y:S02]  /*2370*/  ULOP3.LUT UR4, UR5, 0x7ffffff0, URZ, 0xc0, !UPT ;  /* 0x7ffffff005047892 */ /* 0x000fe4000f8ec0ff */
[----:B--2---:R-:W-:Y:S02]  /*2380*/  IADD3 R0, P0, PT, R6, 0x20, RZ ;  /* 0x0000002006007810 */ /* 0x004fe40007f1e0ff */
[----:B------:R-:W-:Y:S02]  /*2390*/  UIADD3 UR5, UPT, UPT, -UR4, URZ, URZ ;  /* 0x000000ff04057290 */ /* 0x000fe4000fffe1ff */
[----:B01----:R-:W-:-:S10]  /*23a0*/  IADD3.X R11, PT, PT, RZ, R7, RZ, P0, !PT ;  /* 0x00000007ff0b7210 */ /* 0x003fd400007fe4ff */
.L_x_55:
[----:B------:R-:W-:Y:S02]  /*23b0*/  MOV R6, R0 ;  /* 0x0000000000067202 */ /* 0x000fe40000000f00 */
[----:B------:R-:W-:-:S05]  /*23c0*/  MOV R7, R11 ;  /* 0x0000000b00077202 */ /* 0x000fca0000000f00 */
[----:B------:R-:W2:Y:S01]  /*23d0*/  LDG.E R0, desc[UR8][R6.64+-0x20] ;  /* 0xffffe00806007981 */ /* 0x000ea2000c1e1900 */
[----:B------:R-:W0:Y:S01]  /*23e0*/  MUFU.RCP R8, R3 ;  /* 0x0000000300087308 */ /* 0x000e220000001000 */
[----:B------:R-:W-:Y:S01]  /*23f0*/  BSSY.RECONVERGENT B2, `(.L_x_23) ;  /* 0x000000b000027945 */ /* 0x000fe20003800200 */
[----:B0-----:R-:W-:-:S04]  /*2400*/  FFMA R11, R8, -R3, 1 ;  /* 0x3f800000080b7423 */ /* 0x001fc80000000803 */
[----:B------:R-:W-:Y:S02]  /*2410*/  FFMA R11, R8, R11, R8 ;  /* 0x0000000b080b7223 */ /* 0x000fe40000000008 */
[----:B--2---:R-:W0:Y:S02]  /*2420*/  FCHK P0, R0, R3 ;  /* 0x0000000300007302 */ /* 0x004e240000000000 */
[----:B------:R-:W-:-:S04]  /*2430*/  FFMA R8, R0, R11, RZ ;  /* 0x0000000b00087223 */ /* 0x000fc800000000ff */
[----:B------:R-:W-:-:S04]  /*2440*/  FFMA R10, R8, -R3, R0 ;  /* 0x80000003080a7223 */ /* 0x000fc80000000000 */
[----:B------:R-:W-:Y:S01]  /*2450*/  FFMA R11, R11, R10, R8 ;  /* 0x0000000a0b0b7223 */ /* 0x000fe20000000008 */
[----:B0-----:R-:W-:Y:S06]  /*2460*/  @!P0 BRA `(.L_x_24) ;  /* 0x00000000000c8947 */ /* 0x001fec0003800000 */
[----:B------:R-:W-:-:S07]  /*2470*/  MOV R14, 0x2490 ;  /* 0x00002490000e7802 */ /* 0x000fce0000000f00 */
[----:B------:R-:W-:Y:S05]  /*2480*/  CALL.REL.NOINC `($__internal_2_$__cuda_sm3x_div_rn_noftz_f32_slowpath) ;  /* 0x00000028008c7944 */ /* 0x000fea0003c00000 */
[----:B------:R-:W-:-:S07]  /*2490*/  MOV R11, R13 ;  /* 0x0000000d000b7202 */ /* 0x000fce0000000f00 */
.L_x_24:
[----:B------:R-:W-:Y:S05]  /*24a0*/  BSYNC.RECONVERGENT B2 ;  /* 0x0000000000027941 */ /* 0x000fea0003800200 */
.L_x_23:
[----:B------:R-:W2:Y:S01]  /*24b0*/  LDG.E R15, desc[UR8][R6.64+-0x1c] ;  /* 0xffffe408060f7981 */ /* 0x000ea2000c1e1900 */
[----:B------:R-:W0:Y:S01]  /*24c0*/  MUFU.RCP R0, R3 ;  /* 0x0000000300007308 */ /* 0x000e220000001000 */
[----:B------:R-:W-:Y:S02]  /*24d0*/  BSSY.RECONVERGENT B2, `(.L_x_25) ;  /* 0x000000c000027945 */ /* 0x000fe40003800200 */
[----:B------:R1:W-:Y:S01]  /*24e0*/  STG.E desc[UR8][R6.64+-0x20], R11 ;  /* 0xffffe00b06007986 */ /* 0x0003e2000c101908 */
[----:B0-----:R-:W-:-:S04]  /*24f0*/  FFMA R13, R0, -R3, 1 ;  /* 0x3f800000000d7423 */ /* 0x001fc80000000803 */
[----:B------:R-:W-:Y:S01]  /*2500*/  FFMA R0, R0, R13, R0 ;  /* 0x0000000d00007223 */ /* 0x000fe20000000000 */
[----:B--2---:R-:W0:Y:S03]  /*2510*/  FCHK P0, R15, R3 ;  /* 0x000000030f007302 */ /* 0x004e260000000000 */
[----:B------:R-:W-:-:S04]  /*2520*/  FFMA R8, R0, R15, RZ ;  /* 0x0000000f00087223 */ /* 0x000fc800000000ff */
[----:B------:R-:W-:-:S04]  /*2530*/  FFMA R13, R8, -R3, R15 ;  /* 0x80000003080d7223 */ /* 0x000fc8000000000f */
[----:B------:R-:W-:Y:S01]  /*2540*/  FFMA R13, R0, R13, R8 ;  /* 0x0000000d000d7223 */ /* 0x000fe20000000008 */
[----:B01----:R-:W-:Y:S06]  /*2550*/  @!P0 BRA `(.L_x_26) ;  /* 0x00000000000c8947 */ /* 0x003fec0003800000 */
[----:B------:R-:W-:Y:S02]  /*2560*/  MOV R0, R15 ;  /* 0x0000000f00007202 */ /* 0x000fe40000000f00 */
[----:B------:R-:W-:-:S07]  /*2570*/  MOV R14, 0x2590 ;  /* 0x00002590000e7802 */ /* 0x000fce0000000f00 */
[----:B------:R-:W-:Y:S05]  /*2580*/  CALL.REL.NOINC `($__internal_2_$__cuda_sm3x_div_rn_noftz_f32_slowpath) ;  /* 0x00000028004c7944 */ /* 0x000fea0003c00000 */
.L_x_26:
[----:B------:R-:W-:Y:S05]  /*2590*/  BSYNC.RECONVERGENT B2 ;  /* 0x0000000000027941 */ /* 0x000fea0003800200 */
.L_x_25:
        /* <DEDUP_REMOVED lines=14> */
[----:B------:R-:W-:-:S07]  /*2680*/  MOV R11, R13 ;  /* 0x0000000d000b7202 */ /* 0x000fce0000000f00 */
.L_x_28:
[----:B------:R-:W-:Y:S05]  /*2690*/  BSYNC.RECONVERGENT B2 ;  /* 0x0000000000027941 */ /* 0x000fea0003800200 */
.L_x_27:
        /* <DEDUP_REMOVED lines=14> */
.L_x_30:
[----:B------:R-:W-:Y:S05]  /*2780*/  BSYNC.RECONVERGENT B2 ;  /* 0x0000000000027941 */ /* 0x000fea0003800200 */
.L_x_29:
        /* <DEDUP_REMOVED lines=15> */
.L_x_32:
[----:B------:R-:W-:Y:S05]  /*2880*/  BSYNC.RECONVERGENT B2 ;  /* 0x0000000000027941 */ /* 0x000fea0003800200 */
.L_x_31:
        /* <DEDUP_REMOVED lines=14> */
.L_x_34:
[----:B------:R-:W-:Y:S05]  /*2970*/  BSYNC.RECONVERGENT B2 ;  /* 0x0000000000027941 */ /* 0x000fea0003800200 */
.L_x_33:
        /* <DEDUP_REMOVED lines=15> */
.L_x_36:
[----:B------:R-:W-:Y:S05]  /*2a70*/  BSYNC.RECONVERGENT B2 ;  /* 0x0000000000027941 */ /* 0x000fea0003800200 */
.L_x_35:
        /* <DEDUP_REMOVED lines=14> */
.L_x_38:
[----:B------:R-:W-:Y:S05]  /*2b60*/  BSYNC.RECONVERGENT B2 ;  /* 0x0000000000027941 */ /* 0x000fea0003800200 */
.L_x_37:
        /* <DEDUP_REMOVED lines=15> */
.L_x_40:
[----:B------:R-:W-:Y:S05]  /*2c60*/  BSYNC.RECONVERGENT B2 ;  /* 0x0000000000027941 */ /* 0x000fea0003800200 */
.L_x_39:
        /* <DEDUP_REMOVED lines=14> */
.L_x_42:
[----:B------:R-:W-:Y:S05]  /*2d50*/  BSYNC.RECONVERGENT B2 ;  /* 0x0000000000027941 */ /* 0x000fea0003800200 */
.L_x_41:
        /* <DEDUP_REMOVED lines=15> */
.L_x_44:
[----:B------:R-:W-:Y:S05]  /*2e50*/  BSYNC.RECONVERGENT B2 ;  /* 0x0000000000027941 */ /* 0x000fea0003800200 */
.L_x_43:
        /* <DEDUP_REMOVED lines=14> */
.L_x_46:
[----:B------:R-:W-:Y:S05]  /*2f40*/  BSYNC.RECONVERGENT B2 ;  /* 0x0000000000027941 */ /* 0x000fea0003800200 */
.L_x_45:
        /* <DEDUP_REMOVED lines=15> */
.L_x_48:
[----:B------:R-:W-:Y:S05]  /*3040*/  BSYNC.RECONVERGENT B2 ;  /* 0x0000000000027941 */ /* 0x000fea0003800200 */
.L_x_47:
        /* <DEDUP_REMOVED lines=14> */
.L_x_50:
[----:B------:R-:W-:Y:S05]  /*3130*/  BSYNC.RECONVERGENT B2 ;  /* 0x0000000000027941 */ /* 0x000fea0003800200 */
.L_x_49:
        /* <DEDUP_REMOVED lines=15> */
.L_x_52:
[----:B------:R-:W-:Y:S05]  /*3230*/  BSYNC.RECONVERGENT B2 ;  /* 0x0000000000027941 */ /* 0x000fea0003800200 */
.L_x_51:
        /* <DEDUP_REMOVED lines=14> */
.L_x_54:
[----:B------:R-:W-:Y:S05]  /*3320*/  BSYNC.RECONVERGENT B2 ;  /* 0x0000000000027941 */ /* 0x000fea0003800200 */
.L_x_53:
[----:B------:R3:W-:Y:S01]  /*3330*/  STG.E desc[UR8][R6.64+0x1c], R13 ;  /* 0x00001c0d06007986 */ /* 0x0007e2000c101908 */
[----:B------:R-:W-:Y:S01]  /*3340*/  UIADD3 UR5, UPT, UPT, UR5, 0x10, URZ ;  /* 0x0000001005057890 */ /* 0x000fe2000fffe0ff */
[----:B------:R-:W-:-:S03]  /*3350*/  IADD3 R0, P0, PT, R6, 0x40, RZ ;  /* 0x0000004006007810 */ /* 0x000fc60007f1e0ff */
[----:B------:R-:W-:Y:S01]  /*3360*/  UISETP.NE.AND UP0, UPT, UR5, URZ, UPT ;  /* 0x000000ff0500728c */ /* 0x000fe2000bf05270 */
[----:B------:R-:W-:-:S08]  /*3370*/  IADD3.X R11, PT, PT, RZ, R7, RZ, P0, !PT ;  /* 0x00000007ff0b7210 */ /* 0x000fd000007fe4ff */
[----:B---3--:R-:W-:Y:S05]  /*3380*/  BRA.U UP0, `(.L_x_55) ;  /* 0xfffffff100087547 */ /* 0x008fea000b83ffff */
.L_x_22:
[----:B------:R-:W-:-:S09]  /*3390*/  UISETP.NE.AND UP0, UPT, UR6, URZ, UPT ;  /* 0x000000ff0600728c */ /* 0x000fd2000bf05270 */
[----:B------:R-:W-:Y:S05]  /*33a0*/  BRA.U !UP0, `(.L_x_56) ;  /* 0x0000000d08c47547 */ /* 0x000fea000b800000 */
[----:B------:R-:W3:Y:S01]  /*33b0*/  LDCU UR5, c[0x0][0x3a4] ;  /* 0x00007480ff0577ac */ /* 0x000ee20008000800 */
[----:B------:R-:W-:Y:S02]  /*33c0*/  UISETP.GE.U32.AND UP0, UPT, UR6, 0x8, UPT ;  /* 0x000000080600788c */ /* 0x000fe4000bf06070 */
[----:B---3--:R-:W-:-:S07]  /*33d0*/  ULOP3.LUT UR5, UR5, 0x7, URZ, 0xc0, !UPT ;  /* 0x0000000705057892 */ /* 0x008fce000f8ec0ff */
[----:B------:R-:W-:Y:S05]  /*33e0*/  BRA.U !UP0, `(.L_x_57) ;  /* 0x0000000908147547 */ /* 0x000fea000b800000 */
[----:B012---:R-:W0:Y:S01]  /*33f0*/  LDC.64 R10, c[0x0][0x398] ;  /* 0x0000e600ff0a7b82 */ /* 0x007e220000000a00 */
[----:B------:R-:W-:-:S05]  /*3400*/  IADD3 R7, PT, PT, R9, UR4, RZ ;  /* 0x0000000409077c10 */ /* 0x000fca000fffe0ff */
[----:B0-----:R-:W-:-:S05]  /*3410*/  IMAD.WIDE.U32 R10, R7, 0x4, R10 ;  /* 0x00000004070a7825 */ /* 0x001fca00078e000a */
        /* <DEDUP_REMOVED lines=10> */
[----:B------:R-:W-:Y:S02]  /*34c0*/  MOV R0, R15 ;  /* 0x0000000f00007202 */ /* 0x000fe40000000f00 */
[----:B------:R-:W-:-:S07]  /*34d0*/  MOV R14, 0x34f0 ;  /* 0x000034f0000e7802 */ /* 0x000fce0000000f00 */
[----:B------:R-:W-:Y:S05]  /*34e0*/  CALL.REL.NOINC `($__internal_2_$__cuda_sm3x_div_rn_noftz_f32_slowpath) ;  /* 0x0000001800747944 */ /* 0x000fea0003c00000 */
.L_x_59:
[----:B------:R-:W-:Y:S05]  /*34f0*/  BSYNC.RECONVERGENT B2 ;  /* 0x0000000000027941 */ /* 0x000fea0003800200 */
.L_x_58:
[----:B------:R-:W0:Y:S01]  /*3500*/  LDCU.64 UR10, c[0x0][0x398] ;  /* 0x00007300ff0a77ac */ /* 0x000e220008000a00 */
[----:B------:R-:W-:Y:S01]  /*3510*/  IADD3 R0, P0, PT, R9, UR4, RZ ;  /* 0x0000000409007c10 */ /* 0x000fe2000ff1e0ff */
[----:B------:R1:W-:Y:S03]  /*3520*/  STG.E desc[UR8][R10.64], R13 ;  /* 0x0000000d0a007986 */ /* 0x0003e6000c101908 */
[----:B------:R-:W-:Y:S02]  /*3530*/  IADD3.X R7, PT, PT, RZ, RZ, RZ, P0, !PT ;  /* 0x000000ffff077210 */ /* 0x000fe400007fe4ff */
[----:B0-----:R-:W-:-:S04]  /*3540*/  LEA R6, P0, R0, UR10, 0x2 ;  /* 0x0000000a00067c11 */ /* 0x001fc8000f8010ff */
[----:B------:R-:W-:-:S05]  /*3550*/  LEA.HI.X R7, R0, UR11, R7, 0x2, P0 ;  /* 0x0000000b00077c11 */ /* 0x000fca00080f1407 */
        /* <DEDUP_REMOVED lines=14> */
.L_x_61:
[----:B------:R-:W-:Y:S05]  /*3640*/  BSYNC.RECONVERGENT B2 ;  /* 0x0000000000027941 */ /* 0x000fea0003800200 */
.L_x_60:
        /* <DEDUP_REMOVED lines=15> */
.L_x_63:
[----:B------:R-:W-:Y:S05]  /*3740*/  BSYNC.RECONVERGENT B2 ;  /* 0x0000000000027941 */ /* 0x000fea0003800200 */
.L_x_62:
        /* <DEDUP_REMOVED lines=14> */
.L_x_65:
[----:B------:R-:W-:Y:S05]  /*3830*/  BSYNC.RECONVERGENT B2 ;  /* 0x0000000000027941 */ /* 0x000fea0003800200 */
.L_x_64:
        /* <DEDUP_REMOVED lines=15> */
.L_x_67:
[----:B------:R-:W-:Y:S05]  /*3930*/  BSYNC.RECONVERGENT B2 ;  /* 0x0000000000027941 */ /* 0x000fea0003800200 */
.L_x_66:
        /* <DEDUP_REMOVED lines=14> */
.L_x_69:
[----:B------:R-:W-:Y:S05]  /*3a20*/  BSYNC.RECONVERGENT B2 ;  /* 0x0000000000027941 */ /* 0x000fea0003800200 */
.L_x_68:
        /* <DEDUP_REMOVED lines=15> */
.L_x_71:
[----:B------:R-:W-:Y:S05]  /*3b20*/  BSYNC.RECONVERGENT B2 ;  /* 0x0000000000027941 */ /* 0x000fea0003800200 */
.L_x_70:
        /* <DEDUP_REMOVED lines=14> */
.L_x_73:
[----:B------:R-:W-:Y:S05]  /*3c10*/  BSYNC.RECONVERGENT B2 ;  /* 0x0000000000027941 */ /* 0x000fea0003800200 */
.L_x_72:
[----:B------:R3:W-:Y:S01]  /*3c20*/  STG.E desc[UR8][R6.64+0x1c], R13 ;  /* 0x00001c0d06007986 */ /* 0x0007e2000c101908 */
[----:B------:R-:W-:-:S12]  /*3c30*/  UIADD3 UR4, UPT, UPT, UR4, 0x8, URZ ;  /* 0x0000000804047890 */ /* 0x000fd8000fffe0ff */
.L_x_57:
[----:B------:R-:W-:-:S09]  /*3c40*/  UISETP.NE.AND UP0, UPT, UR5, URZ, UPT ;  /* 0x000000ff0500728c */ /* 0x000fd2000bf05270 */
[----:B------:R-:W-:Y:S05]  /*3c50*/  BRA.U !UP0, `(.L_x_56) ;  /* 0x0000000508987547 */ /* 0x000fea000b800000 */
[----:B------:R-:W4:Y:S01]  /*3c60*/  LDCU UR6, c[0x0][0x3a4] ;  /* 0x00007480ff0677ac */ /* 0x000f220008000800 */
[----:B------:R-:W-:Y:S02]  /*3c70*/  UISETP.GE.U32.AND UP0, UPT, UR5, 0x4, UPT ;  /* 0x000000040500788c */ /* 0x000fe4000bf06070 */
[----:B----4-:R-:W-:-:S07]  /*3c80*/  ULOP3.LUT UR6, UR6, 0x3, URZ, 0xc0, !UPT ;  /* 0x0000000306067892 */ /* 0x010fce000f8ec0ff */
[----:B------:R-:W-:Y:S05]  /*3c90*/  BRA.U !UP0, `(.L_x_74) ;  /* 0x00000005081c7547 */ /* 0x000fea000b800000 */
[----:B012---:R-:W0:Y:S01]  /*3ca0*/  LDC.64 R10, c[0x0][0x398] ;  /* 0x0000e600ff0a7b82 */ /* 0x007e220000000a00 */
[----:B---3--:R-:W-:-:S05]  /*3cb0*/  IADD3 R7, PT, PT, R9, UR4, RZ ;  /* 0x0000000409077c10 */ /* 0x008fca000fffe0ff */
        /* <DEDUP_REMOVED lines=14> */
.L_x_76:
[----:B------:R-:W-:Y:S05]  /*3da0*/  BSYNC.RECONVERGENT B2 ;  /* 0x0000000000027941 */ /* 0x000fea0003800200 */
.L_x_75:
        /* <DEDUP_REMOVED lines=20> */
.L_x_78:
[----:B------:R-:W-:Y:S05]  /*3ef0*/  BSYNC.RECONVERGENT B2 ;  /* 0x0000000000027941 */ /* 0x000fea0003800200 */
.L_x_77:
        /* <DEDUP_REMOVED lines=15> */
.L_x_80:
[----:B------:R-:W-:Y:S05]  /*3ff0*/  BSYNC.RECONVERGENT B2 ;  /* 0x0000000000027941 */ /* 0x000fea0003800200 */
.L_x_79:
        /* <DEDUP_REMOVED lines=14> */
.L_x_82:
[----:B------:R-:W-:Y:S05]  /*40e0*/  BSYNC.RECONVERGENT B2 ;  /* 0x0000000000027941 */ /* 0x000fea0003800200 */
.L_x_81:
[----:B------:R4:W-:Y:S01]  /*40f0*/  STG.E desc[UR8][R6.64+0xc], R13 ;  /* 0x00000c0d06007986 */ /* 0x0009e2000c101908 */
[----:B------:R-:W-:-:S12]  /*4100*/  UIADD3 UR4, UPT, UPT, UR4, 0x4, URZ ;  /* 0x0000000404047890 */ /* 0x000fd8000fffe0ff */
.L_x_74:
[----:B------:R-:W-:-:S09]  /*4110*/  UISETP.NE.AND UP0, UPT, UR6, URZ, UPT ;  /* 0x000000ff0600728c */ /* 0x000fd2000bf05270 */
[----:B------:R-:W-:Y:S05]  /*4120*/  BRA.U !UP0, `(.L_x_56) ;  /* 0x0000000108647547 */ /* 0x000fea000b800000 */
[----:B---34-:R-:W3:Y:S01]  /*4130*/  LDC.64 R6, c[0x0][0x398] ;  /* 0x0000e600ff067b82 */ /* 0x018ee20000000a00 */
[----:B012---:R-:W-:Y:S01]  /*4140*/  IADD3 R11, PT, PT, R9, UR4, RZ ;  /* 0x00000004090b7c10 */ /* 0x007fe2000fffe0ff */
[----:B------:R-:W-:-:S04]  /*4150*/  UIADD3 UR4, UPT, UPT, -UR6, URZ, URZ ;  /* 0x000000ff06047290 */ /* 0x000fc8000fffe1ff */
[----:B---3--:R-:W-:-:S08]  /*4160*/  IMAD.WIDE.U32 R6, R11, 0x4, R6 ;  /* 0x000000040b067825 */ /* 0x008fd000078e0006 */
.L_x_85:
[----:B------:R-:W2:Y:S01]  /*4170*/  LDG.E R13, desc[UR8][R6.64] ;  /* 0x00000008060d7981 */ /* 0x000ea2000c1e1900 */
[----:B------:R-:W0:Y:S01]  /*4180*/  MUFU.RCP R0, R3 ;  /* 0x0000000300007308 */ /* 0x000e220000001000 */
[----:B------:R-:W-:Y:S01]  /*4190*/  UIADD3 UR4, UPT, UPT, UR4, 0x1, URZ ;  /* 0x0000000104047890 */ /* 0x000fe2000fffe0ff */
[----:B------:R-:W-:Y:S03]  /*41a0*/  BSSY.RECONVERGENT B2, `(.L_x_83) ;  /* 0x000000d000027945 */ /* 0x000fe60003800200 */
[----:B------:R-:W-:Y:S01]  /*41b0*/  UISETP.NE.AND UP0, UPT, UR4, URZ, UPT ;  /* 0x000000ff0400728c */ /* 0x000fe2000bf05270 */
[----:B0-----:R-:W-:-:S04]  /*41c0*/  FFMA R11, R0, -R3, 1 ;  /* 0x3f800000000b7423 */ /* 0x001fc80000000803 */
[----:B------:R-:W-:Y:S01]  /*41d0*/  FFMA R0, R0, R11, R0 ;  /* 0x0000000b00007223 */ /* 0x000fe20000000000 */
[----:B--2---:R-:W0:Y:S03]  /*41e0*/  FCHK P0, R13, R3 ;  /* 0x000000030d007302 */ /* 0x004e260000000000 */
[----:B------:R-:W-:-:S04]  /*41f0*/  FFMA R8, R0, R13, RZ ;  /* 0x0000000d00087223 */ /* 0x000fc800000000ff */
[----:B------:R-:W-:-:S04]  /*4200*/  FFMA R11, R8, -R3, R13 ;  /* 0x80000003080b7223 */ /* 0x000fc8000000000d */
[----:B------:R-:W-:Y:S01]  /*4210*/  FFMA R11, R0, R11, R8 ;  /* 0x0000000b000b7223 */ /* 0x000fe20000000008 */
[----:B0-----:R-:W-:Y:S06]  /*4220*/  @!P0 BRA `(.L_x_84) ;  /* 0x0000000000108947 */ /* 0x001fec0003800000 */
[----:B------:R-:W-:Y:S02]  /*4230*/  MOV R0, R13 ;  /* 0x0000000d00007202 */ /* 0x000fe40000000f00 */
[----:B------:R-:W-:-:S07]  /*4240*/  MOV R14, 0x4260 ;  /* 0x00004260000e7802 */ /* 0x000fce0000000f00 */
[----:B------:R-:W-:Y:S05]  /*4250*/  CALL.REL.NOINC `($__internal_2_$__cuda_sm3x_div_rn_noftz_f32_slowpath) ;  /* 0x0000000c00187944 */ /* 0x000fea0003c00000 */
[----:B------:R-:W-:-:S07]  /*4260*/  MOV R11, R13 ;  /* 0x0000000d000b7202 */ /* 0x000fce0000000f00 */
.L_x_84:
[----:B------:R-:W-:Y:S05]  /*4270*/  BSYNC.RECONVERGENT B2 ;  /* 0x0000000000027941 */ /* 0x000fea0003800200 */
.L_x_83:
[----:B------:R0:W-:Y:S02]  /*4280*/  STG.E desc[UR8][R6.64], R11 ;  /* 0x0000000b06007986 */ /* 0x0001e4000c101908 */
[----:B0-----:R-:W-:-:S04]  /*4290*/  IADD3 R6, P0, PT, R6, 0x4, RZ ;  /* 0x0000000406067810 */ /* 0x001fc80007f1e0ff */
[----:B------:R-:W-:Y:S01]  /*42a0*/  IADD3.X R7, PT, PT, RZ, R7, RZ, P0, !PT ;  /* 0x00000007ff077210 */ /* 0x000fe200007fe4ff */
[----:B------:R-:W-:Y:S08]  /*42b0*/  BRA.U UP0, `(.L_x_85) ;  /* 0xfffffffd00ac7547 */ /* 0x000ff0000b83ffff */
.L_x_56:
[----:B------:R-:W5:Y:S01]  /*42c0*/  LDC R3, c[0x0][0x3a4] ;  /* 0x0000e900ff037b82 */ /* 0x000f620000000800 */
[----:B------:R-:W-:Y:S01]  /*42d0*/  UISETP.GE.U32.AND UP0, UPT, UR7, 0x7, UPT ;  /* 0x000000070700788c */ /* 0x000fe2000bf06070 */
[----:B------:R-:W-:Y:S01]  /*42e0*/  HFMA2 R23, -RZ, RZ, 0, 0 ;  /* 0x00000000ff177431 */ /* 0x000fe200000001ff */
[----:B-1----:R-:W-:Y:S02]  /*42f0*/  MOV R8, RZ ;  /* 0x000000ff00087202 */ /* 0x002fe40000000f00 */
[----:B-----5:R-:W-:-:S04]  /*4300*/  LOP3.LUT R26, R3, 0x7, RZ, 0xc0, !PT ;  /* 0x00000007031a7812 */ /* 0x020fc800078ec0ff */
[----:B------:R-:W-:Y:S01]  /*4310*/  ISETP.NE.AND P1, PT, R26, RZ, PT ;  /* 0x000000ff1a00720c */ /* 0x000fe20003f25270 */
[----:B------:R-:W-:-:S12]  /*4320*/  BRA.U !UP0, `(.L_x_86) ;  /* 0x0000000108b47547 */ /* 0x000fd8000b800000 */
[----:B------:R-:W-:Y:S02]  /*4330*/  LOP3.LUT R8, R3, 0x7ffffff8, RZ, 0xc0, !PT ;  /* 0x7ffffff803087812 */ /* 0x000fe400078ec0ff */
[----:B------:R-:W-:Y:S02]  /*4340*/  MOV R23, RZ ;  /* 0x000000ff00177202 */ /* 0x000fe40000000f00 */
[----:B------:R-:W-:Y:S02]  /*4350*/  MOV R20, R9 ;  /* 0x0000000900147202 */ /* 0x000fe40000000f00 */
[----:B--2---:R-:W-:Y:S02]  /*4360*/  MOV R0, R2 ;  /* 0x0000000200007202 */ /* 0x004fe40000000f00 */
[----:B------:R-:W-:-:S07]  /*4370*/  IADD3 R21, PT, PT, -R8, RZ, RZ ;  /* 0x000000ff08157210 */ /* 0x000fce0007ffe1ff */
.L_x_87:
[----:B---34-:R-:W1:Y:S08]  /*4380*/  LDC.64 R6, c[0x0][0x398] ;  /* 0x0000e600ff067b82 */ /* 0x018e700000000a00 */
[----:B------:R-:W2:Y:S01]  /*4390*/  LDC.64 R16, c[0x0][0x390] ;  /* 0x0000e400ff107b82 */ /* 0x000ea20000000a00 */
[----:B-1----:R-:W-:-:S05]  /*43a0*/  IMAD.WIDE.U32 R6, R20, 0x4, R6 ;  /* 0x0000000414067825 */ /* 0x002fca00078e0006 */
[----:B------:R-:W3:Y:S01]  /*43b0*/  LDG.E R28, desc[UR8][R6.64] ;  /* 0x00000008061c7981 */ /* 0x000ee2000c1e1900 */
[----:B--2---:R-:W-:-:S03]  /*43c0*/  IMAD.WIDE R16, R0, 0x4, R16 ;  /* 0x0000000400107825 */ /* 0x004fc600078e0210 */
[----:B------:R-:W2:Y:S04]  /*43d0*/  LDG.E R22, desc[UR8][R6.64+0x4] ;  /* 0x0000040806167981 */ /* 0x000ea8000c1e1900 */
[----:B------:R1:W3:Y:S01]  /*43e0*/  LDG.E R24, desc[UR8][R16.64] ;  /* 0x0000000810187981 */ /* 0x0002e2000c1e1900 */
[----:B------:R-:W-:-:S03]  /*43f0*/  IMAD.WIDE.U32 R18, R3, 0x4, R16 ;  /* 0x0000000403127825 */ /* 0x000fc600078e0010 */
[----:B------:R-:W4:Y:S01]  /*4400*/  LDG.E R27, desc[UR8][R6.64+0x8] ;  /* 0x00000808061b7981 */ /* 0x000f22000c1e1900 */
[----:B0-----:R-:W-:-:S03]  /*4410*/  IMAD.WIDE.U32 R12, R3, 0x4, R18 ;  /* 0x00000004030c7825 */ /* 0x001fc600078e0012 */
[----:B------:R0:W2:Y:S01]  /*4420*/  LDG.E R25, desc[UR8][R18.64] ;  /* 0x0000000812197981 */ /* 0x0000a2000c1e1900 */
[----:B------:R-:W-:-:S03]  /*4430*/  IMAD.WIDE.U32 R10, R3, 0x4, R12 ;  /* 0x00000004030a7825 */ /* 0x000fc600078e000c */
[----:B------:R-:W4:Y:S01]  /*4440*/  LDG.E R12, desc[UR8][R12.64] ;  /* 0x000000080c0c7981 */ /* 0x000f22000c1e1900 */
[----:B------:R-:W-:-:S03]  /*4450*/  IMAD.WIDE.U32 R14, R3, 0x4, R10 ;  /* 0x00000004030e7825 */ /* 0x000fc600078e000a */
[----:B------:R5:W4:Y:S01]  /*4460*/  LDG.E R29, desc[UR8][R10.64] ;  /* 0x000000080a1d7981 */ /* 0x000b22000c1e1900 */
[----:B-1----:R-:W-:-:S03]  /*4470*/  IMAD.WIDE.U32 R16, R3, 0x4, R14 ;  /* 0x0000000403107825 */ /* 0x002fc600078e000e */
[----:B------:R-:W4:Y:S01]  /*4480*/  LDG.E R13, desc[UR8][R14.64] ;  /* 0x000000080e0d7981 */ /* 0x000f22000c1e1900 */
[----:B0-----:R-:W-:-:S03]  /*4490*/  IMAD.WIDE.U32 R18, R3, 0x4, R16 ;  /* 0x0000000403127825 */ /* 0x001fc600078e0010 */
[----:B------:R-:W4:Y:S01]  /*44a0*/  LDG.E R14, desc[UR8][R6.64+0xc] ;  /* 0x00000c08060e7981 */ /* 0x000f22000c1e1900 */
[----:B-----5:R-:W-:-:S03]  /*44b0*/  IMAD.WIDE.U32 R10, R3, 0x4, R18 ;  /* 0x00000004030a7825 */ /* 0x020fc600078e0012 */
[----:B------:R-:W5:Y:S04]  /*44c0*/  LDG.E R15, desc[UR8][R6.64+0x18] ;  /* 0x00001808060f7981 */ /* 0x000f68000c1e1900 */
[----:B------:R-:W5:Y:S01]  /*44d0*/  LDG.E R11, desc[UR8][R10.64] ;  /* 0x000000080a0b7981 */ /* 0x000f62000c1e1900 */
[----:B---3--:R-:W-:-:S03]  /*44e0*/  FFMA R23, R28, R24, R23 ;  /* 0x000000181c177223 */ /* 0x008fc60000000017 */
[----:B------:R-:W3:Y:S04]  /*44f0*/  LDG.E R28, desc[UR8][R6.64+0x10] ;  /* 0x00001008061c7981 */ /* 0x000ee8000c1e1900 */
[----:B------:R-:W5:Y:S04]  /*4500*/  LDG.E R24, desc[UR8][R16.64] ;  /* 0x0000000810187981 */ /* 0x000f68000c1e1900 */
[----:B------:R-:W5:Y:S04]  /*4510*/  LDG.E R17, desc[UR8][R6.64+0x14] ;  /* 0x0000140806117981 */ /* 0x000f68000c1e1900 */
[----:B------:R-:W5:Y:S04]  /*4520*/  LDG.E R16, desc[UR8][R6.64+0x1c] ;  /* 0x00001c0806107981 */ /* 0x000f68000c1e1900 */
[----:B------:R-:W5:Y:S01]  /*4530*/  LDG.E R6, desc[UR8][R18.64] ;  /* 0x0000000812067981 */ /* 0x000f62000c1e1900 */
[----:B--2---:R-:W-:Y:S01]  /*4540*/  FFMA R22, R22, R25, R23 ;  /* 0x0000001916167223 */ /* 0x004fe20000000017 */
[----:B------:R-:W-:-:S03]  /*4550*/  IADD3 R21, PT, PT, R21, 0x8, RZ ;  /* 0x0000000815157810 */ /* 0x000fc60007ffe0ff */
[----:B----4-:R-:W-:Y:S01]  /*4560*/  FFMA R27, R27, R12, R22 ;  /* 0x0000000c1b1b7223 */ /* 0x010fe20000000016 */
[----:B------:R-:W-:-:S03]  /*4570*/  ISETP.NE.AND P0, PT, R21, RZ, PT ;  /* 0x000000ff1500720c */ /* 0x000fc60003f05270 */
[----:B------:R-:W-:Y:S01]  /*4580*/  FFMA R27, R14, R29, R27 ;  /* 0x0000001d0e1b7223 */ /* 0x000fe2000000001b */
[----:B------:R-:W-:Y:S02]  /*4590*/  IADD3 R20, PT, PT, R20, 0x8, RZ ;  /* 0x0000000814147810 */ /* 0x000fe40007ffe0ff */
[----:B------:R-:W-:Y:S01]  /*45a0*/  LEA R0, R3, R0, 0x3 ;  /* 0x0000000003007211 */ /* 0x000fe200078e18ff */
[----:B---3--:R-:W-:-:S04]  /*45b0*/  FFMA R28, R28, R13, R27 ;  /* 0x0000000d1c1c7223 */ /* 0x008fc8000000001b */
[----:B-----5:R-:W-:-:S04]  /*45c0*/  FFMA R24, R17, R24, R28 ;  /* 0x0000001811187223 */ /* 0x020fc8000000001c */
[----:B------:R-:W-:-:S04]  /*45d0*/  FFMA R15, R15, R6, R24 ;  /* 0x000000060f0f7223 */ /* 0x000fc80000000018 */
[----:B------:R-:W-:Y:S01]  /*45e0*/  FFMA R23, R16, R11, R15 ;  /* 0x0000000b10177223 */ /* 0x000fe2000000000f */
[----:B------:R-:W-:Y:S06]  /*45f0*/  @P0 BRA `(.L_x_87) ;  /* 0xfffffffc00600947 */ /* 0x000fec000383ffff */
.L_x_86:
[----:B------:R-:W-:Y:S05]  /*4600*/  @!P1 BRA `(.L_x_21) ;  /* 0x0000000000fc9947 */ /* 0x000fea0003800000 */
[----:B------:R-:W-:Y:S02]  /*4610*/  ISETP.GE.U32.AND P1, PT, R26, 0x4, PT ;  /* 0x000000041a00780c */ /* 0x000fe40003f26070 */
[----:B--2---:R-:W-:-:S04]  /*4620*/  LOP3.LUT R0, R3, 0x3, RZ, 0xc0, !PT ;  /* 0x0000000303007812 */ /* 0x004fc800078ec0ff */
[----:B------:R-:W-:-:S07]  /*4630*/  ISETP.NE.AND P0, PT, R0, RZ, PT ;  /* 0x000000ff0000720c */ /* 0x000fce0003f05270 */
[----:B------:R-:W-:Y:S06]  /*4640*/  @!P1 BRA `(.L_x_88) ;  /* 0x00000000006c9947 */ /* 0x000fec0003800000 */
[----:B0-----:R-:W0:Y:S01]  /*4650*/  LDC.64 R14, c[0x0][0x390] ;  /* 0x0000e400ff0e7b82 */ /* 0x001e220000000a00 */
[----:B------:R-:W1:Y:S01]  /*4660*/  LDCU.64 UR4, c[0x0][0x398] ;  /* 0x00007300ff0477ac */ /* 0x000e620008000a00 */
[----:B------:R-:W-:Y:S01]  /*4670*/  IMAD R11, R8, R3, R2 ;  /* 0x00000003080b7224 */ /* 0x000fe200078e0202 */
[CC--:B---34-:R-:W-:Y:S02]  /*4680*/  IADD3 R7, PT, PT, R9.reuse, R8.reuse, RZ ;  /* 0x0000000809077210 */ /* 0x0d8fe40007ffe0ff */
[----:B------:R-:W-:-:S03]  /*4690*/  IADD3 R10, P1, PT, R9, R8, RZ ;  /* 0x00000008090a7210 */ /* 0x000fc60007f3e0ff */
[----:B------:R-:W2:Y:S01]  /*46a0*/  LDC.64 R18, c[0x0][0x398] ;  /* 0x0000e600ff127b82 */ /* 0x000ea20000000a00 */
[----:B0-----:R-:W-:-:S04]  /*46b0*/  IMAD.WIDE R14, R11, 0x4, R14 ;  /* 0x000000040b0e7825 */ /* 0x001fc800078e020e */
[----:B------:R-:W-:Y:S02]  /*46c0*/  IMAD.WIDE.U32 R16, R3, 0x4, R14 ;  /* 0x0000000403107825 */ /* 0x000fe400078e000e */
[----:B------:R-:W3:Y:S02]  /*46d0*/  LDG.E R14, desc[UR8][R14.64] ;  /* 0x000000080e0e7981 */ /* 0x000ee4000c1e1900 */
[----:B--2---:R-:W-:Y:S01]  /*46e0*/  IMAD.WIDE.U32 R18, R7, 0x4, R18 ;  /* 0x0000000407127825 */ /* 0x004fe200078e0012 */
[----:B------:R-:W-:Y:S02]  /*46f0*/  IADD3.X R7, PT, PT, RZ, RZ, RZ, P1, !PT ;  /* 0x000000ffff077210 */ /* 0x000fe40000ffe4ff */
[----:B-1----:R-:W-:-:S03]  /*4700*/  LEA R6, P1, R10, UR4, 0x2 ;  /* 0x000000040a067c11 */ /* 0x002fc6000f8210ff */
[----:B------:R-:W3:Y:S01]  /*4710*/  LDG.E R18, desc[UR8][R18.64] ;  /* 0x0000000812127981 */ /* 0x000ee2000c1e1900 */
[----:B------:R-:W-:Y:S01]  /*4720*/  LEA.HI.X R7, R10, UR5, R7, 0x2, P1 ;  /* 0x000000050a077c11 */ /* 0x000fe200088f1407 */
[C---:B------:R-:W-:Y:S02]  /*4730*/  IMAD.WIDE.U32 R10, R3.reuse, 0x4, R16 ;  /* 0x00000004030a7825 */ /* 0x040fe400078e0010 */
[----:B------:R-:W2:Y:S04]  /*4740*/  LDG.E R16, desc[UR8][R16.64] ;  /* 0x0000000810107981 */ /* 0x000ea8000c1e1900 */
[----:B------:R-:W2:Y:S01]  /*4750*/  LDG.E R20, desc[UR8][R6.64+0x4] ;  /* 0x0000040806147981 */ /* 0x000ea2000c1e1900 */
[----:B------:R-:W-:-:S03]  /*4760*/  IMAD.WIDE.U32 R12, R3, 0x4, R10 ;  /* 0x00000004030c7825 */ /* 0x000fc600078e000a */
[----:B------:R-:W4:Y:S04]  /*4770*/  LDG.E R22, desc[UR8][R10.64] ;  /* 0x000000080a167981 */ /* 0x000f28000c1e1900 */
[----:B------:R-:W4:Y:S04]  /*4780*/  LDG.E R21, desc[UR8][R6.64+0x8] ;  /* 0x0000080806157981 */ /* 0x000f28000c1e1900 */
[----:B------:R-:W5:Y:S04]  /*4790*/  LDG.E R25, desc[UR8][R6.64+0xc] ;  /* 0x00000c0806197981 */ /* 0x000f68000c1e1900 */
[----:B------:R-:W5:Y:S01]  /*47a0*/  LDG.E R12, desc[UR8][R12.64] ;  /* 0x000000080c0c7981 */ /* 0x000f62000c1e1900 */
[----:B------:R-:W-:Y:S01]  /*47b0*/  IADD3 R8, PT, PT, R8, 0x4, RZ ;  /* 0x0000000408087810 */ /* 0x000fe20007ffe0ff */
[----:B---3--:R-:W-:-:S04]  /*47c0*/  FFMA R23, R18, R14, R23 ;  /* 0x0000000e12177223 */ /* 0x008fc80000000017 */
[----:B--2---:R-:W-:-:S04]  /*47d0*/  FFMA R20, R20, R16, R23 ;  /* 0x0000001014147223 */ /* 0x004fc80000000017 */
[----:B----4-:R-:W-:-:S04]  /*47e0*/  FFMA R20, R21, R22, R20 ;  /* 0x0000001615147223 */ /* 0x010fc80000000014 */
[----:B-----5:R-:W-:-:S07]  /*47f0*/  FFMA R23, R25, R12, R20 ;  /* 0x0000000c19177223 */ /* 0x020fce0000000014 */
.L_x_88:
[----:B------:R-:W-:Y:S05]  /*4800*/  @!P0 BRA `(.L_x_21) ;  /* 0x00000000007c8947 */ /* 0x000fea0003800000 */
[----:B------:R-:W-:Y:S01]  /*4810*/  ISETP.NE.AND P1, PT, R0, 0x1, PT ;  /* 0x000000010000780c */ /* 0x000fe20003f25270 */
[----:B------:R-:W1:Y:S01]  /*4820*/  LDC.64 R16, c[0x0][0x390] ;  /* 0x0000e400ff107b82 */ /* 0x000e620000000a00 */
[----:B------:R-:W-:-:S04]  /*4830*/  LOP3.LUT R0, R3, 0x1, RZ, 0xc0, !PT ;  /* 0x0000000103007812 */ /* 0x000fc800078ec0ff */
[----:B------:R-:W-:-:S03]  /*4840*/  ISETP.NE.U32.AND P0, PT, R0, 0x1, PT ;  /* 0x000000010000780c */ /* 0x000fc60003f05070 */
[----:B0-----:R-:W0:Y:S04]  /*4850*/  LDC.64 R14, c[0x0][0x398] ;  /* 0x0000e600ff0e7b82 */ /* 0x001e280000000a00 */
[C---:B------:R-:W-:Y:S01]  /*4860*/  @P1 IMAD R21, R8.reuse, R3, R2 ;  /* 0x0000000308151224 */ /* 0x040fe200078e0202 */
[CC--:B------:R-:W-:Y:S02]  /*4870*/  @P1 IADD3 R0, P2, PT, R9.reuse, R8.reuse, RZ ;  /* 0x0000000809001210 */ /* 0x0c0fe40007f5e0ff */
[----:B------:R-:W-:Y:S01]  /*4880*/  @P1 IADD3 R19, PT, PT, R9, R8, RZ ;  /* 0x0000000809131210 */ /* 0x000fe20007ffe0ff */
[----:B---34-:R-:W2:Y:S01]  /*4890*/  @P1 LDC.64 R12, c[0x0][0x398] ;  /* 0x0000e600ff0c1b82 */ /* 0x018ea20000000a00 */
[----:B------:R-:W-:Y:S02]  /*48a0*/  @P1 IADD3 R8, PT, PT, R8, 0x2, RZ ;  /* 0x0000000208081810 */ /* 0x000fe40007ffe0ff */
[----:B------:R-:W-:-:S02]  /*48b0*/  @P1 IADD3.X R18, PT, PT, RZ, RZ, RZ, P2, !PT ;  /* 0x000000ffff121210 */ /* 0x000fc400017fe4ff */
[----:B------:R-:W-:-:S03]  /*48c0*/  @!P0 IADD3 R9, PT, PT, R9, R8, RZ ;  /* 0x0000000809098210 */ /* 0x000fc60007ffe0ff */
[----:B------:R-:W3:Y:S01]  /*48d0*/  LDC.64 R10, c[0x0][0x398] ;  /* 0x0000e600ff0a7b82 */ /* 0x000ee20000000a00 */
[----:B-1----:R-:W-:-:S07]  /*48e0*/  @P1 IMAD.WIDE R16, R21, 0x4, R16 ;  /* 0x0000000415101825 */ /* 0x002fce00078e0210 */
[----:B------:R-:W1:Y:S01]  /*48f0*/  LDC.64 R6, c[0x0][0x390] ;  /* 0x0000e400ff067b82 */ /* 0x000e620000000a00 */
[----:B0-----:R-:W-:-:S04]  /*4900*/  @P1 IMAD.WIDE.U32 R14, R19, 0x4, R14 ;  /* 0x00000004130e1825 */ /* 0x001fc800078e000e */
[----:B------:R-:W-:Y:S01]  /*4910*/  @!P0 IMAD R19, R8, R3, R2 ;  /* 0x0000000308138224 */ /* 0x000fe200078e0202 */
[C---:B--2---:R-:W-:Y:S01]  /*4920*/  @P1 LEA R12, P2, R0.reuse, R12, 0x2 ;  /* 0x0000000c000c1211 */ /* 0x044fe200078410ff */
[----:B------:R-:W-:Y:S01]  /*4930*/  @P1 IMAD.WIDE.U32 R2, R3, 0x4, R16 ;  /* 0x0000000403021825 */ /* 0x000fe200078e0010 */
[----:B------:R-:W2:Y:S02]  /*4940*/  @P1 LDG.E R14, desc[UR8][R14.64] ;  /* 0x000000080e0e1981 */ /* 0x000ea4000c1e1900 */
[----:B------:R-:W-:Y:S02]  /*4950*/  @P1 LEA.HI.X R13, R0, R13, R18, 0x2, P2 ;  /* 0x0000000d000d1211 */ /* 0x000fe400010f1412 */
[----:B------:R-:W2:Y:S01]  /*4960*/  @P1 LDG.E R0, desc[UR8][R16.64] ;  /* 0x0000000810001981 */ /* 0x000ea2000c1e1900 */
[----:B---3--:R-:W-:-:S03]  /*4970*/  @!P0 IMAD.WIDE.U32 R10, R9, 0x4, R10 ;  /* 0x00000004090a8825 */ /* 0x008fc600078e000a */
[----:B------:R-:W3:Y:S04]  /*4980*/  @P1 LDG.E R13, desc[UR8][R12.64+0x4] ;  /* 0x000004080c0d1981 */ /* 0x000ee8000c1e1900 */
[----:B------:R-:W3:Y:S01]  /*4990*/  @P1 LDG.E R2, desc[UR8][R2.64] ;  /* 0x0000000802021981 */ /* 0x000ee2000c1e1900 */
[----:B-1----:R-:W-:-:S03]  /*49a0*/  @!P0 IMAD.WIDE R6, R19, 0x4, R6 ;  /* 0x0000000413068825 */ /* 0x002fc600078e0206 */
[----:B------:R-:W4:Y:S04]  /*49b0*/  @!P0 LDG.E R10, desc[UR8][R10.64] ;  /* 0x000000080a0a8981 */ /* 0x000f28000c1e1900 */
[----:B------:R-:W4:Y:S01]  /*49c0*/  @!P0 LDG.E R6, desc[UR8][R6.64] ;  /* 0x0000000806068981 */ /* 0x000f22000c1e1900 */
[----:B--2---:R-:W-:-:S04]  /*49d0*/  @P1 FFMA R0, R14, R0, R23 ;  /* 0x000000000e001223 */ /* 0x004fc80000000017 */
[----:B---3--:R-:W-:-:S04]  /*49e0*/  @P1 FFMA R23, R13, R2, R0 ;  /* 0x000000020d171223 */ /* 0x008fc80000000000 */
[----:B----4-:R-:W-:-:S07]  /*49f0*/  @!P0 FFMA R23, R10, R6, R23 ;  /* 0x000000060a178223 */ /* 0x010fce0000000017 */
.L_x_21:
[----:B------:R-:W-:Y:S01]  /*4a00*/  STG.E desc[UR8][R4.64], R23 ;  /* 0x0000001704007986 */ /* 0x000fe2000c101908 */
[----:B------:R-:W-:Y:S05]  /*4a10*/  EXIT ;  /* 0x000000000000794d */ /* 0x000fea0003800000 */
        .weak           $__internal_0_$__cuda_sm20_rcp_rn_f32_slowpath
        .type           $__internal_0_$__cuda_sm20_rcp_rn_f32_slowpath,@function
        .size           $__internal_0_$__cuda_sm20_rcp_rn_f32_slowpath,($__internal_1_$__cuda_sm20_sqrt_rn_f32_slowpath - $__internal_0_$__cuda_sm20_rcp_rn_f32_slowpath)
$__internal_0_$__cuda_sm20_rcp_rn_f32_slowpath:
[----:B------:R-:W-:-:S04]  /*4a20*/  SHF.L.U32 R3, R0, 0x1, RZ ;  /* 0x0000000100037819 */ /* 0x000fc800000006ff */
[----:B------:R-:W-:-:S04]  /*4a30*/  SHF.R.U32.HI R10, RZ, 0x18, R3 ;  /* 0x00000018ff0a7819 */ /* 0x000fc80000011603 */
[----:B------:R-:W-:-:S13]  /*4a40*/  ISETP.NE.U32.AND P0, PT, R10, RZ, PT ;  /* 0x000000ff0a00720c */ /* 0x000fda0003f05070 */
[----:B------:R-:W-:Y:S05]  /*4a50*/  @P0 BRA `(.L_x_89) ;  /* 0x00000000002c0947 */ /* 0x000fea0003800000 */
[----:B------:R-:W-:-:S04]  /*4a60*/  SHF.L.U32 R3, R0, 0x1, RZ ;  /* 0x0000000100037819 */ /* 0x000fc800000006ff */
[----:B------:R-:W-:-:S13]  /*4a70*/  ISETP.NE.AND P0, PT, R3, RZ, PT ;  /* 0x000000ff0300720c */ /* 0x000fda0003f05270 */
[----:B------:R0:W1:Y:S01]  /*4a80*/  @!P0 MUFU.RCP R3, R0 ;  /* 0x0000000000038308 */ /* 0x0000620000001000 */
[----:B------:R-:W-:Y:S05]  /*4a90*/  @!P0 BRA `(.L_x_90) ;  /* 0x0000000000a48947 */ /* 0x000fea0003800000 */
[----:B------:R-:W-:-:S04]  /*4aa0*/  FFMA R5, R0, 1.84467440737095516160e+19, RZ ;  /* 0x5f80000000057823 */ /* 0x000fc800000000ff */
[----:B0-----:R-:W1:Y:S02]  /*4ab0*/  MUFU.RCP R0, R5 ;  /* 0x0000000500007308 */ /* 0x001e640000001000 */
[----:B-1----:R-:W-:-:S04]  /*4ac0*/  FFMA R3, R5, R0, -1 ;  /* 0xbf80000005037423 */ /* 0x002fc80000000000 */
[----:B------:R-:W-:-:S04]  /*4ad0*/  FADD.FTZ R3, -R3, -RZ ;  /* 0x800000ff03037221 */ /* 0x000fc80000010100 */
[----:B------:R-:W-:-:S04]  /*4ae0*/  FFMA R0, R0, R3, R0 ;  /* 0x0000000300007223 */ /* 0x000fc80000000000 */
[----:B------:R-:W-:Y:S01]  /*4af0*/  FFMA R3, R0, 1.84467440737095516160e+19, RZ ;  /* 0x5f80000000037823 */ /* 0x000fe200000000ff */
[----:B------:R-:W-:Y:S06]  /*4b00*/  BRA `(.L_x_90) ;  /* 0x0000000000887947 */ /* 0x000fec0003800000 */
.L_x_89:
[----:B------:R-:W-:-:S04]  /*4b10*/  IADD3 R11, PT, PT, R10, -0xfd, RZ ;  /* 0xffffff030a0b7810 */ /* 0x000fc80007ffe0ff */
[----:B------:R-:W-:-:S13]  /*4b20*/  ISETP.GT.U32.AND P0, PT, R11, 0x1, PT ;  /* 0x000000010b00780c */ /* 0x000fda0003f04070 */
[----:B------:R-:W-:Y:S05]  /*4b30*/  @P0 BRA `(.L_x_91) ;  /* 0x0000000000780947 */ /* 0x000fea0003800000 */
[----:B------:R-:W-:Y:S01]  /*4b40*/  LOP3.LUT R3, R0, 0x7fffff, RZ, 0xc0, !PT ;  /* 0x007fffff00037812 */ /* 0x000fe200078ec0ff */
[----:B------:R-:W-:-:S03]  /*4b50*/  HFMA2 R8, -RZ, RZ, 0, 1.78813934326171875e-07 ;  /* 0x00000003ff087431 */ /* 0x000fc600000001ff */
[----:B------:R-:W-:-:S04]  /*4b60*/  LOP3.LUT R3, R3, 0x3f800000, RZ, 0xfc, !PT ;  /* 0x3f80000003037812 */ /* 0x000fc800078efcff */
[----:B------:R-:W0:Y:S01]  /*4b70*/  MUFU.RCP R6, R3 ;  /* 0x0000000300067308 */ /* 0x000e220000001000 */
[----:B------:R-:W-:Y:S01]  /*4b80*/  SHF.L.U32 R8, R8, R11, RZ ;  /* 0x0000000b08087219 */ /* 0x000fe200000006ff */
[----:B0-----:R-:W-:-:S04]  /*4b90*/  FFMA R5, R3, R6, -1 ;  /* 0xbf80000003057423 */ /* 0x001fc80000000006 */
[----:B------:R-:W-:-:S04]  /*4ba0*/  FADD.FTZ R5, -R5, -RZ ;  /* 0x800000ff05057221 */ /* 0x000fc80000010100 */
[CCC-:B------:R-:W-:Y:S01]  /*4bb0*/  FFMA.RM R7, R6.reuse, R5.reuse, R6.reuse ;  /* 0x0000000506077223 */ /* 0x1c0fe20000004006 */
[----:B------:R-:W-:-:S04]  /*4bc0*/  FFMA.RP R6, R6, R5, R6 ;  /* 0x0000000506067223 */ /* 0x000fc80000008006 */
[C---:B------:R-:W-:Y:S02]  /*4bd0*/  LOP3.LUT R5, R7.reuse, 0x7fffff, RZ, 0xc0, !PT ;  /* 0x007fffff07057812 */ /* 0x040fe400078ec0ff */
[----:B------:R-:W-:Y:S02]  /*4be0*/  FSETP.NEU.FTZ.AND P0, PT, R7, R6, PT ;  /* 0x000000060700720b */ /* 0x000fe40003f1d000 */
[----:B------:R-:W-:Y:S02]  /*4bf0*/  LOP3.LUT R5, R5, 0x800000, RZ, 0xfc, !PT ;  /* 0x0080000005057812 */ /* 0x000fe400078efcff */
[----:B------:R-:W-:Y:S02]  /*4c00*/  SEL R6, RZ, 0xffffffff, !P0 ;  /* 0xffffffffff067807 */ /* 0x000fe40004000000 */
[----:B------:R-:W-:Y:S02]  /*4c10*/  LOP3.LUT R8, R8, R5, RZ, 0xc0, !PT ;  /* 0x0000000508087212 */ /* 0x000fe400078ec0ff */
[----:B------:R-:W-:-:S02]  /*4c20*/  IADD3 R6, PT, PT, -R6, RZ, RZ ;  /* 0x000000ff06067210 */ /* 0x000fc40007ffe1ff */
[-C--:B------:R-:W-:Y:S02]  /*4c30*/  SHF.R.U32.HI R8, RZ, R11.reuse, R8 ;  /* 0x0000000bff087219 */ /* 0x080fe40000011608 */
[----:B------:R-:W-:Y:S02]  /*4c40*/  LOP3.LUT P1, RZ, R6, R11, R5, 0xf8, !PT ;  /* 0x0000000b06ff7212 */ /* 0x000fe4000782f805 */
[C---:B------:R-:W-:Y:S02]  /*4c50*/  LOP3.LUT P0, RZ, R8.reuse, 0x1, RZ, 0xc0, !PT ;  /* 0x0000000108ff7812 */ /* 0x040fe4000780c0ff */
[----:B------:R-:W-:Y:S02]  /*4c60*/  LOP3.LUT P2, RZ, R8, 0x2, RZ, 0xc0, !PT ;  /* 0x0000000208ff7812 */ /* 0x000fe4000784c0ff */
[----:B------:R-:W-:Y:S02]  /*4c70*/  IADD3 R6, PT, PT, R10, -0xfc, RZ ;  /* 0xffffff040a067810 */ /* 0x000fe40007ffe0ff */
[----:B------:R-:W-:-:S02]  /*4c80*/  PLOP3.LUT P0, PT, P0, P1, P2, 0xe0, 0x0 ;  /* 0x000000000000781c */ /* 0x000fc40000703c20 */
[----:B------:R-:W-:Y:S02]  /*4c90*/  LOP3.LUT P1, RZ, R0, 0x7fffff, RZ, 0xc0, !PT ;  /* 0x007fffff00ff7812 */ /* 0x000fe4000782c0ff */
[----:B------:R-:W-:-:S04]  /*4ca0*/  SEL R3, RZ, 0x1, !P0 ;  /* 0x00000001ff037807 */ /* 0x000fc80004000000 */
[----:B------:R-:W-:-:S04]  /*4cb0*/  IADD3 R3, PT, PT, -R3, RZ, RZ ;  /* 0x000000ff03037210 */ /* 0x000fc80007ffe1ff */
[----:B------:R-:W-:Y:S02]  /*4cc0*/  ISETP.GE.AND P0, PT, R3, RZ, PT ;  /* 0x000000ff0300720c */ /* 0x000fe40003f06270 */
[----:B------:R-:W-:-:S11]  /*4cd0*/  SHF.R.U32.HI R3, RZ, R6, R5 ;  /* 0x00000006ff037219 */ /* 0x000fd60000011605 */
[----:B------:R-:W-:-:S04]  /*4ce0*/  @!P0 IADD3 R3, PT, PT, R3, 0x1, RZ ;  /* 0x0000000103038810 */ /* 0x000fc80007ffe0ff */
[----:B------:R-:W-:-:S04]  /*4cf0*/  @!P1 SHF.L.U32 R3, R3, 0x1, RZ ;  /* 0x0000000103039819 */ /* 0x000fc800000006ff */
[----:B------:R-:W-:Y:S01]  /*4d00*/  LOP3.LUT R3, R3, 0x80000000, R0, 0xf8, !PT ;  /* 0x8000000003037812 */ /* 0x000fe200078ef800 */
[----:B------:R-:W-:Y:S06]  /*4d10*/  BRA `(.L_x_90) ;  /* 0x0000000000047947 */ /* 0x000fec0003800000 */
.L_x_91:
[----:B------:R2:W3:Y:S02]  /*4d20*/  MUFU.RCP R3, R0 ;  /* 0x0000000000037308 */ /* 0x0004e40000001000 */
.L_x_90:
[----:B------:R-:W-:-:S04]  /*4d30*/  MOV R5, 0x0 ;  /* 0x0000000000057802 */ /* 0x000fc80000000f00 */
[----:B0123--:R-:W-:Y:S05]  /*4d40*/  RET.REL.NODEC R4 `(_Z9AttentionPfS_S_S_ii) ;  /* 0xffffffb004ac7950 */ /* 0x00ffea0003c3ffff */
        .weak           $__internal_1_$__cuda_sm20_sqrt_rn_f32_slowpath
        .type           $__internal_1_$__cuda_sm20_sqrt_rn_f32_slowpath,@function
        .size           $__internal_1_$__cuda_sm20_sqrt_rn_f32_slowpath,($__internal_2_$__cuda_sm3x_div_rn_noftz_f32_slowpath - $__internal_1_$__cuda_sm20_sqrt_rn_f32_slowpath)
$__internal_1_$__cuda_sm20_sqrt_rn_f32_slowpath:
[----:B------:R-:W-:-:S13]  /*4d50*/  LOP3.LUT P0, RZ, R0, 0x7fffffff, RZ, 0xc0, !PT ;  /* 0x7fffffff00ff7812 */ /* 0x000fda000780c0ff */
[----:B------:R-:W-:Y:S01]  /*4d60*/  @!P0 MOV R3, R0 ;  /* 0x0000000000038202 */ /* 0x000fe20000000f00 */
[----:B------:R-:W-:Y:S06]  /*4d70*/  @!P0 BRA `(.L_x_92) ;  /* 0x0000000000448947 */ /* 0x000fec0003800000 */
[----:B------:R-:W-:-:S13]  /*4d80*/  FSETP.GEU.FTZ.AND P0, PT, R0, RZ, PT ;  /* 0x000000ff0000720b */ /* 0x000fda0003f1e000 */
[----:B------:R-:W-:Y:S01]  /*4d90*/  @!P0 MOV R3, 0x7fffffff ;  /* 0x7fffffff00038802 */ /* 0x000fe20000000f00 */
[----:B------:R-:W-:Y:S06]  /*4da0*/  @!P0 BRA `(.L_x_92) ;  /* 0x0000000000388947 */ /* 0x000fec0003800000 */
[----:B------:R-:W-:-:S13]  /*4db0*/  FSETP.GTU.FTZ.AND P0, PT, |R0|, +INF , PT ;  /* 0x7f8000000000780b */ /* 0x000fda0003f1c200 */
[----:B------:R-:W-:Y:S01]  /*4dc0*/  @P0 FADD.FTZ R3, R0, 1 ;  /* 0x3f80000000030421 */ /* 0x000fe20000010000 */
[----:B------:R-:W-:Y:S06]  /*4dd0*/  @P0 BRA `(.L_x_92) ;  /* 0x00000000002c0947 */ /* 0x000fec0003800000 */
[----:B------:R-:W-:-:S13]  /*4de0*/  FSETP.NEU.FTZ.AND P0, PT, |R0|, +INF , PT ;  /* 0x7f8000000000780b */ /* 0x000fda0003f1d200 */
[----:B------:R-:W-:Y:S01]  /*4df0*/  @!P0 MOV R3, R0 ;  /* 0x0000000000038202 */ /* 0x000fe20000000f00 */
[----:B------:R-:W-:Y:S06]  /*4e00*/  @!P0 BRA `(.L_x_92) ;  /* 0x0000000000208947 */ /* 0x000fec0003800000 */
[----:B------:R-:W-:-:S04]  /*4e10*/  FFMA R0, R0, 1.84467440737095516160e+19, RZ ;  /* 0x5f80000000007823 */ /* 0x000fc800000000ff */
[----:B------:R-:W0:Y:S02]  /*4e20*/  MUFU.RSQ R3, R0 ;  /* 0x0000000000037308 */ /* 0x000e240000001400 */
[----:B0-----:R-:W-:Y:S01]  /*4e30*/  FMUL.FTZ R5, R0, R3 ;  /* 0x0000000300057220 */ /* 0x001fe20000410000 */
[----:B------:R-:W-:-:S03]  /*4e40*/  FMUL.FTZ R3, R3, 0.5 ;  /* 0x3f00000003037820 */ /* 0x000fc60000410000 */
[----:B------:R-:W-:-:S04]  /*4e50*/  FADD.FTZ R4, -R5, -RZ ;  /* 0x800000ff05047221 */ /* 0x000fc80000010100 */
[----:B------:R-:W-:-:S04]  /*4e60*/  FFMA R4, R5, R4, R0 ;  /* 0x0000000405047223 */ /* 0x000fc80000000000 */
[----:B------:R-:W-:-:S04]  /*4e70*/  FFMA R3, R4, R3, R5 ;  /* 0x0000000304037223 */ /* 0x000fc80000000005 */
[----:B------:R-:W-:-:S07]  /*4e80*/  FMUL.FTZ R3, R3, 2.3283064365386962891e-10 ;  /* 0x2f80000003037820 */ /* 0x000fce0000410000 */
.L_x_92:
[----:B------:R-:W-:Y:S01]  /*4e90*/  HFMA2 R5, -RZ, RZ, 0, 0 ;  /* 0x00000000ff057431 */ /* 0x000fe200000001ff */
[----:B------:R-:W-:-:S04]  /*4ea0*/  MOV R4, R6 ;  /* 0x0000000600047202 */ /* 0x000fc80000000f00 */
[----:B------:R-:W-:Y:S05]  /*4eb0*/  RET.REL.NODEC R4 `(_Z9AttentionPfS_S_S_ii) ;  /* 0xffffffb004507950 */ /* 0x000fea0003c3ffff */
        .weak           $__internal_2_$__cuda_sm3x_div_rn_noftz_f32_slowpath
        .type           $__internal_2_$__cuda_sm3x_div_rn_noftz_f32_slowpath,@function
        .size           $__internal_2_$__cuda_sm3x_div_rn_noftz_f32_slowpath,(.L_x_107 - $__internal_2_$__cuda_sm3x_div_rn_noftz_f32_slowpath)
$__internal_2_$__cuda_sm3x_div_rn_noftz_f32_slowpath:
[----:B------:R-:W-:Y:S01]  /*4ec0*/  SHF.R.U32.HI R12, RZ, 0x17, R3 ;  /* 0x00000017ff0c7819 */ /* 0x000fe20000011603 */
[----:B------:R-:W-:Y:S01]  /*4ed0*/  BSSY.RECONVERGENT B0, `(.L_x_93) ;  /* 0x0000064000007945 */ /* 0x000fe20003800200 */
[----:B------:R-:W-:Y:S02]  /*4ee0*/  SHF.R.U32.HI R13, RZ, 0x17, R0 ;  /* 0x00000017ff0d7819 */ /* 0x000fe40000011600 */
[----:B------:R-:W-:Y:S02]  /*4ef0*/  LOP3.LUT R12, R12, 0xff, RZ, 0xc0, !PT ;  /* 0x000000ff0c0c7812 */ /* 0x000fe400078ec0ff */
[----:B------:R-:W-:Y:S02]  /*4f00*/  LOP3.LUT R13, R13, 0xff, RZ, 0xc0, !PT ;  /* 0x000000ff0d0d7812 */ /* 0x000fe400078ec0ff */
[----:B------:R-:W-:Y:S02]  /*4f10*/  IADD3 R16, PT, PT, R12, -0x1, RZ ;  /* 0xffffffff0c107810 */ /* 0x000fe40007ffe0ff */
[----:B------:R-:W-:-:S02]  /*4f20*/  IADD3 R8, PT, PT, R13, -0x1, RZ ;  /* 0xffffffff0d087810 */ /* 0x000fc40007ffe0ff */
[----:B------:R-:W-:Y:S02]  /*4f30*/  ISETP.GT.U32.AND P0, PT, R16, 0xfd, PT ;  /* 0x000000fd1000780c */ /* 0x000fe40003f04070 */
[----:B------:R-:W-:Y:S02]  /*4f40*/  MOV R15, R3 ;  /* 0x00000003000f7202 */ /* 0x000fe40000000f00 */
[----:B------:R-:W-:-:S13]  /*4f50*/  ISETP.GT.U32.OR P0, PT, R8, 0xfd, P0 ;  /* 0x000000fd0800780c */ /* 0x000fda0000704470 */
[----:B------:R-:W-:Y:S01]  /*4f60*/  @!P0 MOV R8, RZ ;  /* 0x000000ff00088202 */ /* 0x000fe20000000f00 */
[----:B------:R-:W-:Y:S06]  /*4f70*/  @!P0 BRA `(.L_x_94) ;  /* 0x0000000000608947 */ /* 0x000fec0003800000 */
[----:B------:R-:W-:Y:S02]  /*4f80*/  FSETP.GTU.FTZ.AND P0, PT, |R0|, +INF , PT ;  /* 0x7f8000000000780b */ /* 0x000fe40003f1c200 */
[----:B------:R-:W-:-:S04]  /*4f90*/  FSETP.GTU.FTZ.AND P1, PT, |R3|, +INF , PT ;  /* 0x7f8000000300780b */ /* 0x000fc80003f3c200 */
[----:B------:R-:W-:-:S13]  /*4fa0*/  PLOP3.LUT P0, PT, P0, P1, PT, 0xf8, 0x8f ;  /* 0x00000000008f781c */ /* 0x000fda0000703f70 */
[----:B------:R-:W-:Y:S05]  /*4fb0*/  @P0 BRA `(.L_x_95) ;  /* 0x0000000400500947 */ /* 0x000fea0003800000 */
[----:B------:R-:W-:-:S13]  /*4fc0*/  LOP3.LUT P0, RZ, R15, 0x7fffffff, R0, 0xc8, !PT ;  /* 0x7fffffff0fff7812 */ /* 0x000fda000780c800 */
[----:B------:R-:W-:Y:S05]  /*4fd0*/  @!P0 BRA `(.L_x_96) ;  /* 0x0000000400408947 */ /* 0x000fea0003800000 */
[C---:B------:R-:W-:Y:S02]  /*4fe0*/  FSETP.NEU.FTZ.AND P2, PT, |R0|.reuse, +INF , PT ;  /* 0x7f8000000000780b */ /* 0x040fe40003f5d200 */
[----:B------:R-:W-:Y:S02]  /*4ff0*/  FSETP.NEU.FTZ.AND P1, PT, |R3|, +INF , PT ;  /* 0x7f8000000300780b */ /* 0x000fe40003f3d200 */
[----:B------:R-:W-:-:S11]  /*5000*/  FSETP.NEU.FTZ.AND P0, PT, |R0|, +INF , PT ;  /* 0x7f8000000000780b */ /* 0x000fd60003f1d200 */
[----:B------:R-:W-:Y:S05]  /*5010*/  @!P1 BRA !P2, `(.L_x_96) ;  /* 0x0000000400309947 */ /* 0x000fea0005000000 */
[----:B------:R-:W-:-:S04]  /*5020*/  LOP3.LUT P2, RZ, R0, 0x7fffffff, RZ, 0xc0, !PT ;  /* 0x7fffffff00ff7812 */ /* 0x000fc8000784c0ff */
[----:B------:R-:W-:-:S13]  /*5030*/  PLOP3.LUT P1, PT, P1, P2, PT, 0x2f, 0xf2 ;  /* 0x0000000000f2781c */ /* 0x000fda0000f24577 */
[----:B------:R-:W-:Y:S05]  /*5040*/  @P1 BRA `(.L_x_97) ;  /* 0x00000004001c1947 */ /* 0x000fea0003800000 */
[----:B------:R-:W-:-:S04]  /*5050*/  LOP3.LUT P1, RZ, R15, 0x7fffffff, RZ, 0xc0, !PT ;  /* 0x7fffffff0fff7812 */ /* 0x000fc8000782c0ff */
[----:B------:R-:W-:-:S13]  /*5060*/  PLOP3.LUT P0, PT, P0, P1, PT, 0x2f, 0xf2 ;  /* 0x0000000000f2781c */ /* 0x000fda0000702577 */
[----:B------:R-:W-:Y:S05]  /*5070*/  @P0 BRA `(.L_x_98) ;  /* 0x0000000400040947 */ /* 0x000fea0003800000 */
[----:B------:R-:W-:Y:S02]  /*5080*/  IADD3 R8, PT, PT, R13, -0x1, RZ ;  /* 0xffffffff0d087810 */ /* 0x000fe40007ffe0ff */
[----:B------:R-:W-:Y:S02]  /*5090*/  ISETP.GE.AND P1, PT, R16, RZ, PT ;  /* 0x000000ff1000720c */ /* 0x000fe40003f26270 */
[----:B------:R-:W-:-:S11]  /*50a0*/  ISETP.GE.AND P0, PT, R8, RZ, PT ;  /* 0x000000ff0800720c */ /* 0x000fd60003f06270 */
[----:B------:R-:W-:Y:S02]  /*50b0*/  @!P1 FFMA R15, R3, 1.84467440737095516160e+19, RZ ;  /* 0x5f800000030f9823 */ /* 0x000fe400000000ff */
[----:B------:R-:W-:Y:S01]  /*50c0*/  @P0 MOV R8, RZ ;  /* 0x000000ff00080202 */ /* 0x000fe20000000f00 */
[----:B------:R-:W-:Y:S01]  /*50d0*/  @!P0 FFMA R0, R0, 1.84467440737095516160e+19, RZ ;  /* 0x5f80000000008823 */ /* 0x000fe200000000ff */
[----:B------:R-:W-:-:S04]  /*50e0*/  @!P0 MOV R8, 0xffffffc0 ;  /* 0xffffffc000088802 */ /* 0x000fc80000000f00 */
[----:B------:R-:W-:-:S07]  /*50f0*/  @!P1 IADD3 R8, PT, PT, R8, 0x40, RZ ;  /* 0x0000004008089810 */ /* 0x000fce0007ffe0ff */
.L_x_94:
[----:B------:R-:W-:Y:S01]  /*5100*/  LEA R16, R12, 0xc0800000, 0x17 ;  /* 0xc08000000c107811 */ /* 0x000fe200078eb8ff */
[----:B------:R-:W-:Y:S01]  /*5110*/  BSSY.RECONVERGENT B1, `(.L_x_99) ;  /* 0x0000036000017945 */ /* 0x000fe20003800200 */
[----:B------:R-:W-:Y:S02]  /*5120*/  IADD3 R13, PT, PT, R13, -0x7f, RZ ;  /* 0xffffff810d0d7810 */ /* 0x000fe40007ffe0ff */
[----:B------:R-:W-:-:S03]  /*5130*/  IADD3 R18, PT, PT, -R16, R15, RZ ;  /* 0x0000000f10127210 */ /* 0x000fc60007ffe1ff */
[C---:B------:R-:W-:Y:S01]  /*5140*/  IMAD R0, R13.reuse, -0x800000, R0 ;  /* 0xff8000000d007824 */ /* 0x040fe200078e0200 */
[----:B------:R-:W0:Y:S01]  /*5150*/  MUFU.RCP R16, R18 ;  /* 0x0000001200107308 */ /* 0x000e220000001000 */
[----:B------:R-:W-:Y:S01]  /*5160*/  FADD.FTZ R17, -R18, -RZ ;  /* 0x800000ff12117221 */ /* 0x000fe20000010100 */
[----:B------:R-:W-:-:S04]  /*5170*/  IADD3 R13, PT, PT, R13, 0x7f, -R12 ;  /* 0x0000007f0d0d7810 */ /* 0x000fc80007ffe80c */
[----:B------:R-:W-:Y:S01]  /*5180*/  IADD3 R13, PT, PT, R13, R8, RZ ;  /* 0x000000080d0d7210 */ /* 0x000fe20007ffe0ff */
[----:B0-----:R-:W-:-:S04]  /*5190*/  FFMA R15, R16, R17, 1 ;  /* 0x3f800000100f7423 */ /* 0x001fc80000000011 */
[----:B------:R-:W-:-:S04]  /*51a0*/  FFMA R15, R16, R15, R16 ;  /* 0x0000000f100f7223 */ /* 0x000fc80000000010 */
[----:B------:R-:W-:-:S04]  /*51b0*/  FFMA R16, R0, R15, RZ ;  /* 0x0000000f00107223 */ /* 0x000fc800000000ff */
[----:B------:R-:W-:-:S04]  /*51c0*/  FFMA R19, R17, R16, R0 ;  /* 0x0000001011137223 */ /* 0x000fc80000000000 */
[----:B------:R-:W-:-:S04]  /*51d0*/  FFMA R16, R15, R19, R16 ;  /* 0x000000130f107223 */ /* 0x000fc80000000010 */
[----:B------:R-:W-:-:S04]  /*51e0*/  FFMA R17, R17, R16, R0 ;  /* 0x0000001011117223 */ /* 0x000fc80000000000 */
[----:B------:R-:W-:-:S05]  /*51f0*/  FFMA R0, R15, R17, R16 ;  /* 0x000000110f007223 */ /* 0x000fca0000000010 */
[----:B------:R-:W-:-:S04]  /*5200*/  SHF.R.U32.HI R12, RZ, 0x17, R0 ;  /* 0x00000017ff0c7819 */ /* 0x000fc80000011600 */
[----:B------:R-:W-:-:S04]  /*5210*/  LOP3.LUT R12, R12, 0xff, RZ, 0xc0, !PT ;  /* 0x000000ff0c0c7812 */ /* 0x000fc800078ec0ff */
[----:B------:R-:W-:-:S04]  /*5220*/  IADD3 R12, PT, PT, R12, R13, RZ ;  /* 0x0000000d0c0c7210 */ /* 0x000fc80007ffe0ff */
[----:B------:R-:W-:-:S04]  /*5230*/  IADD3 R8, PT, PT, R12, -0x1, RZ ;  /* 0xffffffff0c087810 */ /* 0x000fc80007ffe0ff */
[----:B------:R-:W-:-:S13]  /*5240*/  ISETP.GE.U32.AND P0, PT, R8, 0xfe, PT ;  /* 0x000000fe0800780c */ /* 0x000fda0003f06070 */
[----:B------:R-:W-:Y:S05]  /*5250*/  @!P0 BRA `(.L_x_100) ;  /* 0x0000000000808947 */ /* 0x000fea0003800000 */
[----:B------:R-:W-:-:S13]  /*5260*/  ISETP.GT.AND P0, PT, R12, 0xfe, PT ;  /* 0x000000fe0c00780c */ /* 0x000fda0003f04270 */
[----:B------:R-:W-:Y:S05]  /*5270*/  @P0 BRA `(.L_x_101) ;  /* 0x00000000006c0947 */ /* 0x000fea0003800000 */
[----:B------:R-:W-:-:S13]  /*5280*/  ISETP.GE.AND P0, PT, R12, 0x1, PT ;  /* 0x000000010c00780c */ /* 0x000fda0003f06270 */
[----:B------:R-:W-:Y:S05]  /*5290*/  @P0 BRA `(.L_x_102) ;  /* 0x0000000000740947 */ /* 0x000fea0003800000 */
[----:B------:R-:W-:Y:S02]  /*52a0*/  ISETP.GE.AND P0, PT, R12, -0x18, PT ;  /* 0xffffffe80c00780c */ /* 0x000fe40003f06270 */
[----:B------:R-:W-:-:S11]  /*52b0*/  LOP3.LUT R0, R0, 0x80000000, RZ, 0xc0, !PT ;  /* 0x8000000000007812 */ /* 0x000fd600078ec0ff */
[----:B------:R-:W-:Y:S05]  /*52c0*/  @!P0 BRA `(.L_x_102) ;  /* 0x0000000000688947 */ /* 0x000fea0003800000 */
[CCC-:B------:R-:W-:Y:S01]  /*52d0*/  FFMA.RZ R8, R15.reuse, R17.reuse, R16.reuse ;  /* 0x000000110f087223 */ /* 0x1c0fe2000000c010 */
[C---:B------:R-:W-:Y:S02]  /*52e0*/  ISETP.NE.AND P2, PT, R12.reuse, RZ, PT ;  /* 0x000000ff0c00720c */ /* 0x040fe40003f45270 */
[----:B------:R-:W-:Y:S02]  /*52f0*/  ISETP.NE.AND P1, PT, R12, RZ, PT ;  /* 0x000000ff0c00720c */ /* 0x000fe40003f25270 */
[----:B------:R-:W-:Y:S01]  /*5300*/  LOP3.LUT R13, R8, 0x7fffff, RZ, 0xc0, !PT ;  /* 0x007fffff080d7812 */ /* 0x000fe200078ec0ff */
[CCC-:B------:R-:W-:Y:S01]  /*5310*/  FFMA.RP R8, R15.reuse, R17.reuse, R16.reuse ;  /* 0x000000110f087223 */ /* 0x1c0fe20000008010 */
[----:B------:R-:W-:Y:S01]  /*5320*/  FFMA.RM R15, R15, R17, R16 ;  /* 0x000000110f0f7223 */ /* 0x000fe20000004010 */
[----:B------:R-:W-:Y:S02]  /*5330*/  IADD3 R16, PT, PT, R12, 0x20, RZ ;  /* 0x000000200c107810 */ /* 0x000fe40007ffe0ff */
[----:B------:R-:W-:-:S02]  /*5340*/  LOP3.LUT R13, R13, 0x800000, RZ, 0xfc, !PT ;  /* 0x008000000d0d7812 */ /* 0x000fc400078efcff */
[----:B------:R-:W-:Y:S02]  /*5350*/  IADD3 R12, PT, PT, -R12, RZ, RZ ;  /* 0x000000ff0c0c7210 */ /* 0x000fe40007ffe1ff */
[----:B------:R-:W-:Y:S02]  /*5360*/  SHF.L.U32 R16, R13, R16, RZ ;  /* 0x000000100d107219 */ /* 0x000fe400000006ff */
[----:B------:R-:W-:Y:S02]  /*5370*/  FSETP.NEU.FTZ.AND P0, PT, R8, R15, PT ;  /* 0x0000000f0800720b */ /* 0x000fe40003f1d000 */
[----:B------:R-:W-:Y:S02]  /*5380*/  SEL R8, R12, RZ, P2 ;  /* 0x000000ff0c087207 */ /* 0x000fe40001000000 */
[----:B------:R-:W-:Y:S02]  /*5390*/  ISETP.NE.AND P1, PT, R16, RZ, P1 ;  /* 0x000000ff1000720c */ /* 0x000fe40000f25270 */
[----:B------:R-:W-:-:S02]  /*53a0*/  SHF.R.U32.HI R8, RZ, R8, R13 ;  /* 0x00000008ff087219 */ /* 0x000fc4000001160d */
[----:B------:R-:W-:Y:S02]  /*53b0*/  PLOP3.LUT P0, PT, P0, P1, PT, 0xf8, 0x8f ;  /* 0x00000000008f781c */ /* 0x000fe40000703f70 */
[----:B------:R-:W-:Y:S02]  /*53c0*/  SHF.R.U32.HI R13, RZ, 0x1, R8 ;  /* 0x00000001ff0d7819 */ /* 0x000fe40000011608 */
[----:B------:R-:W-:-:S04]  /*53d0*/  SEL R12, RZ, 0x1, !P0 ;  /* 0x00000001ff0c7807 */ /* 0x000fc80004000000 */
[----:B------:R-:W-:-:S04]  /*53e0*/  LOP3.LUT R15, R12, 0x1, R13, 0xf8, !PT ;  /* 0x000000010c0f7812 */ /* 0x000fc800078ef80d */
[----:B------:R-:W-:-:S04]  /*53f0*/  LOP3.LUT R8, R15, R8, RZ, 0xc0, !PT ;  /* 0x000000080f087212 */ /* 0x000fc800078ec0ff */
[----:B------:R-:W-:-:S04]  /*5400*/  IADD3 R13, PT, PT, R13, R8, RZ ;  /* 0x000000080d0d7210 */ /* 0x000fc80007ffe0ff */
[----:B------:R-:W-:Y:S01]  /*5410*/  LOP3.LUT R0, R13, R0, RZ, 0xfc, !PT ;  /* 0x000000000d007212 */ /* 0x000fe200078efcff */
[----:B------:R-:W-:Y:S06]  /*5420*/  BRA `(.L_x_102) ;  /* 0x0000000000107947 */ /* 0x000fec0003800000 */
.L_x_101:
[----:B------:R-:W-:-:S04]  /*5430*/  LOP3.LUT R0, R0, 0x80000000, RZ, 0xc0, !PT ;  /* 0x8000000000007812 */ /* 0x000fc800078ec0ff */
[----:B------:R-:W-:Y:S01]  /*5440*/  LOP3.LUT R0, R0, 0x7f800000, RZ, 0xfc, !PT ;  /* 0x7f80000000007812 */ /* 0x000fe200078efcff */
[----:B------:R-:W-:Y:S06]  /*5450*/  BRA `(.L_x_102) ;  /* 0x0000000000047947 */ /* 0x000fec0003800000 */
.L_x_100:
[----:B------:R-:W-:-:S07]  /*5460*/  LEA R0, R13, R0, 0x17 ;  /* 0x000000000d007211 */ /* 0x000fce00078eb8ff */
.L_x_102:
[----:B------:R-:W-:Y:S05]  /*5470*/  BSYNC.RECONVERGENT B1 ;  /* 0x0000000000017941 */ /* 0x000fea0003800200 */
.L_x_99:
[----:B------:R-:W-:Y:S05]  /*5480*/  BRA `(.L_x_103) ;  /* 0x0000000000207947 */ /* 0x000fea0003800000 */
.L_x_98:
[----:B------:R-:W-:-:S04]  /*5490*/  LOP3.LUT R0, R15, 0x80000000, R0, 0x48, !PT ;  /* 0x800000000f007812 */ /* 0x000fc800078e4800 */
[----:B------:R-:W-:Y:S01]  /*54a0*/  LOP3.LUT R0, R0, 0x7f800000, RZ, 0xfc, !PT ;  /* 0x7f80000000007812 */ /* 0x000fe200078efcff */
[----:B------:R-:W-:Y:S06]  /*54b0*/  BRA `(.L_x_103) ;  /* 0x0000000000147947 */ /* 0x000fec0003800000 */
.L_x_97:
[----:B------:R-:W-:Y:S01]  /*54c0*/  LOP3.LUT R0, R15, 0x80000000, R0, 0x48, !PT ;  /* 0x800000000f007812 */ /* 0x000fe200078e4800 */
[----:B------:R-:W-:Y:S06]  /*54d0*/  BRA `(.L_x_103) ;  /* 0x00000000000c7947 */ /* 0x000fec0003800000 */
.L_x_96:
[----:B------:R-:W0:Y:S01]  /*54e0*/  MUFU.RSQ R0, -QNAN ;  /* 0xffc0000000007908 */ /* 0x000e220000001400 */
[----:B------:R-:W-:Y:S05]  /*54f0*/  BRA `(.L_x_103) ;  /* 0x0000000000047947 */ /* 0x000fea0003800000 */
.L_x_95:
[----:B------:R-:W-:-:S07]  /*5500*/  FADD.FTZ R0, R0, R3 ;  /* 0x0000000300007221 */ /* 0x000fce0000010000 */
.L_x_103:
[----:B------:R-:W-:Y:S05]  /*5510*/  BSYNC.RECONVERGENT B0 ;  /* 0x0000000000007941 */ /* 0x000fea0003800200 */
.L_x_93:
[----:B------:R-:W-:Y:S01]  /*5520*/  HFMA2 R15, -RZ, RZ, 0, 0 ;  /* 0x00000000ff0f7431 */ /* 0x000fe200000001ff */
[----:B0-----:R-:W-:-:S03]  /*5530*/  MOV R13, R0 ;  /* 0x00000000000d7202 */ /* 0x001fc60000000f00 */
[----:B------:R-:W-:Y:S05]  /*5540*/  RET.REL.NODEC R14 `(_Z9AttentionPfS_S_S_ii) ;  /* 0xffffffa80eac7950 */ /* 0x000fea0003c3ffff */
.L_x_104:
[----:B------:R-:W-:-:S00]  /*5550*/  BRA `(.L_x_104) ;  /* 0xfffffffc00fc7947 */ /* 0x000fc0000383ffff */
[----:B------:R-:W-:-:S00]  /*5560*/  NOP ;  /* 0x0000000000007918 */ /* 0x000fc00000000000 */
        /* <DEDUP_REMOVED lines=9> */
.L_x_107:


//--------------------- .nv.shared.reserved.0     --------------------------
	.section	.nv.shared.reserved.0,"aw",@nobits
	.weak		__nv_reservedSMEM_offset_0_alias
	.size		__nv_reservedSMEM_offset_0_alias, 0, 64
	.other		__nv_reservedSMEM_offset_0_alias,@"STO_CUDA_RESERVED_SHARED STV_DEFAULT"
__nv_reservedSMEM_offset_0_alias:
	.zero		0
	.zero		64


//--------------------- .nv.constant0._Z9AttentionPfS_S_S_ii --------------------------
	.section	.nv.constant0._Z9AttentionPfS_S_S_ii,"a",@progbits
	.sectionflags	@""
	.align	4
.nv.constant0._Z9AttentionPfS_S_S_ii:
	.zero		936


//--------------------- SYMBOLS --------------------------

	.type		.nv.reservedSmem.offset0,@object
	.size		.nv.reservedSmem.offset0,0x4
